	.target	sm_90a

	.elftype	@"ET_EXEC"


//--------------------- .note.nv.tkinfo           --------------------------
	.section	.note.nv.tkinfo,"",@"SHT_NOTE"
	.sectionflags	@"SHF_NOTE_NV_TKINFO"
	.tkinfo
        /*0018*/ 	.word	0x00000002
        /*0030*/ 	.string	""
        /*0030*/ 	.string	"ptxas"
        /*0030*/ 	.string	"Cuda compilation tools, release 13.0, V13.0.88"
        /*0030*/ 	.string	"Build cuda_13.0.r13.0/compiler.36424714_0"
        /*0030*/ 	.string	"-arch sm_90a -m 64 "



//--------------------- .note.nv.cuinfo           --------------------------
	.section	.note.nv.cuinfo,"",@"SHT_NOTE"
	.sectionflags	@"SHF_NOTE_NV_CUINFO"
        /*0018*/ 	.short	0x0002
        /*001a*/ 	.short	0x005a
        /*001c*/ 	.short	0x0082
	.zero		2


//--------------------- .nv.info                  --------------------------
	.section	.nv.info,"",@"SHT_CUDA_INFO"
	.align	4


	//----- nvinfo : EIATTR_REGCOUNT
	.align		4
        /*0000*/ 	.byte	0x04, 0x2f
        /*0002*/ 	.short	(.L_15 - .L_14)
	.align		4
.L_14:
        /*0004*/ 	.word	index@(_ZN7cutlass13device_kernelINS_4gemm6kernel13GemmUniversalIN4cute5tupleIJiiiiEEENS1_10collective13CollectiveMmaINS1_34MainloopSm90TmaGmmaWarpSpecializedILi3ENS5_IJNS4_1CILi2EEENSA_ILi1EEESC_EEENS1_35KernelTmaWarpSpecializedCooperativeEEENS5_IJNSA_ILi256EEENSA_ILi240EEENSA_ILi128EEEEEEaNS5_IJlSC_lEEEaSK_NS4_8TiledMMAINS4_8MMA_AtomIJNS4_4SM904GMMA26MMA_64x16x32_S32S8S8_SS_TNEEEENS4_6LayoutISD_NS5_IJSC_NSA_ILi0EEESS_EEEEENS5_IJNS4_10UnderscoreESV_SV_EEEEENS4_13SM90_TMA_LOADENS4_14ComposedLayoutINS4_7SwizzleILi3ELi4ELi3EEENS4_18smem_ptr_flag_bitsILi8EEENSR_INS5_IJNSA_ILi8EEESI_EEENS5_IJSI_SC_EEEEEEEvNS4_8identityENS4_23SM90_TMA_LOAD_MULTICASTES18_vS19_EENS_8epilogue10collective6detail29Sm90TmaWarpSpecializedAdapterINS1D_15DefaultEpilogueIaSK_SK_NS1C_6thread17LinearCombinationIaLi1EiiLNS1H_9ScaleType4KindE0ELNS_15FloatRoundStyleE2EaEENS1_15EpilogueDefaultEEEEEvvEEEEvNT_6ParamsE)
        /*0008*/ 	.word	0x000000a8


	//----- nvinfo : EIATTR_FRAME_SIZE
	.align		4
.L_15:
        /*000c*/ 	.byte	0x04, 0x11
        /*000e*/ 	.short	(.L_17 - .L_16)
	.align		4
.L_16:
        /*0010*/ 	.word	index@(_ZN7cutlass13device_kernelINS_4gemm6kernel13GemmUniversalIN4cute5tupleIJiiiiEEENS1_10collective13CollectiveMmaINS1_34MainloopSm90TmaGmmaWarpSpecializedILi3ENS5_IJNS4_1CILi2EEENSA_ILi1EEESC_EEENS1_35KernelTmaWarpSpecializedCooperativeEEENS5_IJNSA_ILi256EEENSA_ILi240EEENSA_ILi128EEEEEEaNS5_IJlSC_lEEEaSK_NS4_8TiledMMAINS4_8MMA_AtomIJNS4_4SM904GMMA26MMA_64x16x32_S32S8S8_SS_TNEEEENS4_6LayoutISD_NS5_IJSC_NSA_ILi0EEESS_EEEEENS5_IJNS4_10UnderscoreESV_SV_EEEEENS4_13SM90_TMA_LOADENS4_14ComposedLayoutINS4_7SwizzleILi3ELi4ELi3EEENS4_18smem_ptr_flag_bitsILi8EEENSR_INS5_IJNSA_ILi8EEESI_EEENS5_IJSI_SC_EEEEEEEvNS4_8identityENS4_23SM90_TMA_LOAD_MULTICASTES18_vS19_EENS_8epilogue10collective6detail29Sm90TmaWarpSpecializedAdapterINS1D_15DefaultEpilogueIaSK_SK_NS1C_6thread17LinearCombinationIaLi1EiiLNS1H_9ScaleType4KindE0ELNS_15FloatRoundStyleE2EaEENS1_15EpilogueDefaultEEEEEvvEEEEvNT_6ParamsE)
        /*0014*/ 	.word	0x00000250


	//----- nvinfo : EIATTR_MIN_STACK_SIZE
	.align		4
.L_17:
        /*0018*/ 	.byte	0x04, 0x12
        /*001a*/ 	.short	(.L_19 - .L_18)
	.align		4
.L_18:
        /*001c*/ 	.word	index@(_ZN7cutlass13device_kernelINS_4gemm6kernel13GemmUniversalIN4cute5tupleIJiiiiEEENS1_10collective13CollectiveMmaINS1_34MainloopSm90TmaGmmaWarpSpecializedILi3ENS5_IJNS4_1CILi2EEENSA_ILi1EEESC_EEENS1_35KernelTmaWarpSpecializedCooperativeEEENS5_IJNSA_ILi256EEENSA_ILi240EEENSA_ILi128EEEEEEaNS5_IJlSC_lEEEaSK_NS4_8TiledMMAINS4_8MMA_AtomIJNS4_4SM904GMMA26MMA_64x16x32_S32S8S8_SS_TNEEEENS4_6LayoutISD_NS5_IJSC_NSA_ILi0EEESS_EEEEENS5_IJNS4_10UnderscoreESV_SV_EEEEENS4_13SM90_TMA_LOADENS4_14ComposedLayoutINS4_7SwizzleILi3ELi4ELi3EEENS4_18smem_ptr_flag_bitsILi8EEENSR_INS5_IJNSA_ILi8EEESI_EEENS5_IJSI_SC_EEEEEEEvNS4_8identityENS4_23SM90_TMA_LOAD_MULTICASTES18_vS19_EENS_8epilogue10collective6detail29Sm90TmaWarpSpecializedAdapterINS1D_15DefaultEpilogueIaSK_SK_NS1C_6thread17LinearCombinationIaLi1EiiLNS1H_9ScaleType4KindE0ELNS_15FloatRoundStyleE2EaEENS1_15EpilogueDefaultEEEEEvvEEEEvNT_6ParamsE)
        /*0020*/ 	.word	0x00000250
.L_19:


//--------------------- .nv.compat                --------------------------
	.section	.nv.compat,"",@"SHT_CUDA_COMPAT_INFO"
	.align	4
        /*0000*/ 	.byte	0x02, 0x09, 0x01, 0x00, 0x02, 0x02, 0x04, 0x00, 0x02, 0x05, 0x05, 0x00, 0x03, 0x07, 0x01, 0x01
        /*0010*/ 	.byte	0x02, 0x03, 0x01, 0x00, 0x02, 0x06, 0x01, 0x00, 0x04, 0x0b, 0x08, 0x00, 0x00, 0x00, 0x00, 0x00
        /*0020*/ 	.byte	0x00, 0x00, 0x00, 0x00


//--------------------- .nv.info._ZN7cutlass13device_kernelINS_4gemm6kernel13GemmUniversalIN4cute5tupleIJiiiiEEENS1_10collective13CollectiveMmaINS1_34MainloopSm90TmaGmmaWarpSpecializedILi3ENS5_IJNS4_1CILi2EEENSA_ILi1EEESC_EEENS1_35KernelTmaWarpSpecializedCooperativeEEENS5_IJNSA_ILi256EEENSA_ILi240EEENSA_ILi128EEEEEEaNS5_IJlSC_lEEEaSK_NS4_8TiledMMAINS4_8MMA_AtomIJNS4_4SM904GMMA26MMA_64x16x32_S32S8S8_SS_TNEEEENS4_6LayoutISD_NS5_IJSC_NSA_ILi0EEESS_EEEEENS5_IJNS4_10UnderscoreESV_SV_EEEEENS4_13SM90_TMA_LOADENS4_14ComposedLayoutINS4_7SwizzleILi3ELi4ELi3EEENS4_18smem_ptr_flag_bitsILi8EEENSR_INS5_IJNSA_ILi8EEESI_EEENS5_IJSI_SC_EEEEEEEvNS4_8identityENS4_23SM90_TMA_LOAD_MULTICASTES18_vS19_EENS_8epilogue10collective6detail29Sm90TmaWarpSpecializedAdapterINS1D_15DefaultEpilogueIaSK_SK_NS1C_6thread17LinearCombinationIaLi1EiiLNS1H_9ScaleType4KindE0ELNS_15FloatRoundStyleE2EaEENS1_15EpilogueDefaultEEEEEvvEEEEvNT_6ParamsE --------------------------
	.section	.nv.info._ZN7cutlass13device_kernelINS_4gemm6kernel13GemmUniversalIN4cute5tupleIJiiiiEEENS1_10collective13CollectiveMmaINS1_34MainloopSm90TmaGmmaWarpSpecializedILi3ENS5_IJNS4_1CILi2EEENSA_ILi1EEESC_EEENS1_35KernelTmaWarpSpecializedCooperativeEEENS5_IJNSA_ILi256EEENSA_ILi240EEENSA_ILi128EEEEEEaNS5_IJlSC_lEEEaSK_NS4_8TiledMMAINS4_8MMA_AtomIJNS4_4SM904GMMA26MMA_64x16x32_S32S8S8_SS_TNEEEENS4_6LayoutISD_NS5_IJSC_NSA_ILi0EEESS_EEEEENS5_IJNS4_10UnderscoreESV_SV_EEEEENS4_13SM90_TMA_LOADENS4_14ComposedLayoutINS4_7SwizzleILi3ELi4ELi3EEENS4_18smem_ptr_flag_bitsILi8EEENSR_INS5_IJNSA_ILi8EEESI_EEENS5_IJSI_SC_EEEEEEEvNS4_8identityENS4_23SM90_TMA_LOAD_MULTICASTES18_vS19_EENS_8epilogue10collective6detail29Sm90TmaWarpSpecializedAdapterINS1D_15DefaultEpilogueIaSK_SK_NS1C_6thread17LinearCombinationIaLi1EiiLNS1H_9ScaleType4KindE0ELNS_15FloatRoundStyleE2EaEENS1_15EpilogueDefaultEEEEEvvEEEEvNT_6ParamsE,"",@"SHT_CUDA_INFO"
	.sectionflags	@""
	.align	4


	//----- nvinfo : EIATTR_CUDA_API_VERSION
	.align		4
        /*0000*/ 	.byte	0x04, 0x37
        /*0002*/ 	.short	(.L_21 - .L_20)
.L_20:
        /*0004*/ 	.word	0x00000082


	//----- nvinfo : EIATTR_KPARAM_INFO
	.align		4
.L_21:
        /*0008*/ 	.byte	0x04, 0x17
        /*000a*/ 	.short	(.L_23 - .L_22)
.L_22:
        /*000c*/ 	.word	0x00000000
        /*0010*/ 	.short	0x0000
        /*0012*/ 	.short	0x0070
        /*0014*/ 	.byte	0x00, 0xf0, 0x01, 0x10


	//----- nvinfo : EIATTR_SPARSE_MMA_MASK
	.align		4
.L_23:
        /*0018*/ 	.byte	0x03, 0x50
        /*001a*/ 	.short	0x0000


	//----- nvinfo : EIATTR_MAXREG_COUNT
	.align		4
        /*001c*/ 	.byte	0x03, 0x1b
        /*001e*/ 	.short	0x00a8


	//----- nvinfo : EIATTR_NUM_BARRIERS
	.align		4
        /*0020*/ 	.byte	0x02, 0x4c
        /*0022*/ 	.byte	0x01
	.zero		1


	//----- nvinfo : EIATTR_EXTERNS
	.align		4
        /*0024*/ 	.byte	0x04, 0x0f
        /*0026*/ 	.short	(.L_25 - .L_24)


	//   ....[0]....
	.align		4
.L_24:
        /*0028*/ 	.word	index@(__assertfail)


	//----- nvinfo : EIATTR_ANNOTATIONS
	.align		4
.L_25:
        /*002c*/ 	.byte	0x04, 0x55
        /*002e*/ 	.short	(.L_27 - .L_26)


	//   ....[0]....
.L_26:
        /*0030*/ 	.word	0x00000001
        /*0034*/ 	.byte	0x50, 0x02, 0x00, 0x00, 0x01, 0x00, 0x00, 0x00, 0x40, 0x07, 0x00, 0x00, 0x01, 0x00, 0x00, 0x00
        /* <DEDUP_REMOVED lines=199> */
        /*0cb4*/ 	.byte	0x50, 0x9a, 0x01, 0x00, 0x01, 0x00, 0x00, 0x00, 0xa0, 0xa0, 0x01, 0x00


	//----- nvinfo : EIATTR_MERCURY_ISA_VERSION
	.align		4
.L_27:
        /*0cc0*/ 	.byte	0x03, 0x5f
        /*0cc2*/ 	.short	0x0101


	//----- nvinfo : EIATTR_INT_WARP_WIDE_INSTR_OFFSETS
	.align		4
        /*0cc4*/ 	.byte	0x04, 0x31
        /*0cc6*/ 	.short	(.L_29 - .L_28)


	//   ....[0]....
.L_28:
        /*0cc8*/ 	.word	0x00000570


	//   ....[1]....
        /*0ccc*/ 	.word	0x00000580


	//   ....[2]....
        /*0cd0*/ 	.word	0x000006e0


	//----- nvinfo : EIATTR_COOP_GROUP_MASK_REGIDS
	.align		4
.L_29:
        /*0cd4*/ 	.byte	0x04, 0x29
        /*0cd6*/ 	.short	(.L_31 - .L_30)


	//   ....[0]....
.L_30:
        /*0cd8*/ 	.word	0xffffffff


	//   ....[1]....
        /*0cdc*/ 	.word	0xffffffff


	//   ....[2]....
        /*0ce0*/ 	.word	0xffffffff


	//   ....[3]....
        /*0ce4*/ 	.word	0xffffffff


	//   ....[4]....
        /*0ce8*/ 	.word	0xffffffff


	//   ....[5]....
        /*0cec*/ 	.word	0xffffffff


	//----- nvinfo : EIATTR_COOP_GROUP_INSTR_OFFSETS
	.align		4
.L_31:
        /*0cf0*/ 	.byte	0x04, 0x28
        /*0cf2*/ 	.short	(.L_33 - .L_32)


	//   ....[0]....
.L_32:
        /*0cf4*/ 	.word	0x00000070


	//   ....[1]....
        /*0cf8*/ 	.word	0x00000080


	//   ....[2]....
        /*0cfc*/ 	.word	0x000001b0


	//   ....[3]....
        /*0d00*/ 	.word	0x000003d0


	//   ....[4]....
        /*0d04*/ 	.word	0x00000860


	//   ....[5]....
        /*0d08*/ 	.word	0x00001590


	//----- nvinfo : EIATTR_REG_RECONFIG
	.align		4
.L_33:
        /*0d0c*/ 	.byte	0x01, 0x54
	.zero		2


	//----- nvinfo : EIATTR_SYSCALL_OFFSETS
	.align		4
        /*0d10*/ 	.byte	0x04, 0x46
        /*0d12*/ 	.short	(.L_35 - .L_34)


	//   ....[0]....
.L_34:
        /*0d14*/ 	.word	0x00001760


	//----- nvinfo : EIATTR_MBARRIER_INSTR_OFFSETS
	.align		4
.L_35:
        /*0d18*/ 	.byte	0x04, 0x39
        /*0d1a*/ 	.short	(.L_37 - .L_36)


	//   ....[0]....
.L_36:
        /*0d1c*/ 	.word	0x00000340
        /*0d20*/ 	.word	0x000000ff
        /*0d24*/ 	.word	0x00000000
        /*0d28*/ 	.short	0x0100
        /*0d2a*/ 	.byte	0x08
	.zero		1


	//   ....[1]....
        /*0d2c*/ 	.word	0x00000350
        /*0d30*/ 	.word	0x000000ff
        /*0d34*/ 	.word	0x00000018
        /*0d38*/ 	.short	0x0100
        /*0d3a*/ 	.byte	0x08
	.zero		1


	//   ....[2]....
        /*0d3c*/ 	.word	0x00000360
        /*0d40*/ 	.word	0x000000ff
        /*0d44*/ 	.word	0x00000008
        /*0d48*/ 	.short	0x0100
        /*0d4a*/ 	.byte	0x08
	.zero		1


	//   ....[3]....
        /*0d4c*/ 	.word	0x00000370
        /*0d50*/ 	.word	0x000000ff
        /*0d54*/ 	.word	0x00000020
        /*0d58*/ 	.short	0x0100
        /*0d5a*/ 	.byte	0x08
	.zero		1


	//   ....[4]....
        /*0d5c*/ 	.word	0x00000380
        /*0d60*/ 	.word	0x000000ff
        /*0d64*/ 	.word	0x00000010
        /*0d68*/ 	.short	0x0100
        /*0d6a*/ 	.byte	0x08
	.zero		1


	//   ....[5]....
        /*0d6c*/ 	.word	0x00000390
        /*0d70*/ 	.word	0x000000ff
        /*0d74*/ 	.word	0x00000028
        /*0d78*/ 	.short	0x0100
        /*0d7a*/ 	.byte	0x08
	.zero		1


	//   ....[6]....
        /*0d7c*/ 	.word	0x00000760
        /*0d80*/ 	.word	0x000000ff
        /*0d84*/ 	.word	0x00000040
        /*0d88*/ 	.short	0x0100
        /*0d8a*/ 	.byte	0x06
	.zero		1


	//   ....[7]....
        /*0d8c*/ 	.word	0x000007b0
        /*0d90*/ 	.word	0x000000ff
        /*0d94*/ 	.word	0x00000048
        /*0d98*/ 	.short	0x0100
        /*0d9a*/ 	.byte	0x06
	.zero		1


	//   ....[8]....
        /*0d9c*/ 	.word	0x000018a0
        /*0da0*/ 	.word	0x00000003
        /*0da4*/ 	.word	0x00000000
        /*0da8*/ 	.short	0x010a
        /*0daa*/ 	.byte	0x3f
	.zero		1


	//   ....[9]....
        /*0dac*/ 	.word	0x000018e0
        /*0db0*/ 	.word	0x00000003
        /*0db4*/ 	.word	0x00000000
        /*0db8*/ 	.short	0x010a
        /*0dba*/ 	.byte	0x3f
	.zero		1


	//   ....[10]....
        /*0dbc*/ 	.word	0x00005e30
        /*0dc0*/ 	.word	0x00000004
        /*0dc4*/ 	.word	0x00000000
        /*0dc8*/ 	.short	0x010a
        /*0dca*/ 	.byte	0x3f
	.zero		1


	//   ....[11]....
        /*0dcc*/ 	.word	0x00005e70
        /*0dd0*/ 	.word	0x00000004
        /*0dd4*/ 	.word	0x00000000
        /*0dd8*/ 	.short	0x010a
        /*0dda*/ 	.byte	0x3f
	.zero		1


	//   ....[12]....
        /*0ddc*/ 	.word	0x0000a1f0
        /*0de0*/ 	.word	0x00000004
        /*0de4*/ 	.word	0x00000000
        /*0de8*/ 	.short	0x0101
        /*0dea*/ 	.byte	0x3f
	.zero		1


	//   ....[13]....
        /*0dec*/ 	.word	0x0000a4d0
        /*0df0*/ 	.word	0x00000000
        /*0df4*/ 	.word	0x00000000
        /*0df8*/ 	.short	0x0101
        /*0dfa*/ 	.byte	0x3f
	.zero		1


	//   ....[14]....
        /*0dfc*/ 	.word	0x00019590
        /*0e00*/ 	.word	0x00000008
        /*0e04*/ 	.word	0x00000018
        /*0e08*/ 	.short	0x010a
        /*0e0a*/ 	.byte	0x3f
	.zero		1


	//   ....[15]....
        /*0e0c*/ 	.word	0x00019920
        /*0e10*/ 	.word	0x00000002
        /*0e14*/ 	.word	0x00000048
        /*0e18*/ 	.short	0x0101
        /*0e1a*/ 	.byte	0x3f
	.zero		1


	//   ....[16]....
        /*0e1c*/ 	.word	0x0001a170
        /*0e20*/ 	.word	0x00000005
        /*0e24*/ 	.word	0x00000000
        /*0e28*/ 	.short	0x010a
        /*0e2a*/ 	.byte	0x3f
	.zero		1


	//   ....[17]....
        /*0e2c*/ 	.word	0x0001a200
        /*0e30*/ 	.word	0x00000007
        /*0e34*/ 	.word	0x00000000
        /*0e38*/ 	.short	0x010a
        /*0e3a*/ 	.byte	0x3f
	.zero		1


	//   ....[18]....
        /*0e3c*/ 	.word	0x0001a290
        /*0e40*/ 	.word	0x00000003
        /*0e44*/ 	.word	0x00000000
        /*0e48*/ 	.short	0x010a
        /*0e4a*/ 	.byte	0x3f
	.zero		1


	//   ....[19]....
        /*0e4c*/ 	.word	0x0001a2f0
        /*0e50*/ 	.word	0x00000003
        /*0e54*/ 	.word	0x00000000
        /*0e58*/ 	.short	0x010a
        /*0e5a*/ 	.byte	0x3f
	.zero		1


	//   ....[20]....
        /*0e5c*/ 	.word	0x0001a340
        /*0e60*/ 	.word	0x00000004
        /*0e64*/ 	.word	0x00000000
        /*0e68*/ 	.short	0x010a
        /*0e6a*/ 	.byte	0x3f
	.zero		1


	//   ....[21]....
        /*0e6c*/ 	.word	0x0001a410
        /*0e70*/ 	.word	0x00000008
        /*0e74*/ 	.word	0x00000018
        /*0e78*/ 	.short	0x010a
        /*0e7a*/ 	.byte	0x3f
	.zero		1


	//   ....[22]....
        /*0e7c*/ 	.word	0x0001a4e0
        /*0e80*/ 	.word	0x00000005
        /*0e84*/ 	.word	0x00000000
        /*0e88*/ 	.short	0x010a
        /*0e8a*/ 	.byte	0x3f
	.zero		1


	//   ....[23]....
        /*0e8c*/ 	.word	0x0001a530
        /*0e90*/ 	.word	0x00000007
        /*0e94*/ 	.word	0x00000000
        /*0e98*/ 	.short	0x010a
        /*0e9a*/ 	.byte	0x3f
	.zero		1


	//----- nvinfo : EIATTR_NUM_MBARRIERS
	.align		4
.L_37:
        /*0e9c*/ 	.byte	0x03, 0x38
        /*0e9e*/ 	.short	0x0008


	//----- nvinfo : EIATTR_EXIT_INSTR_OFFSETS
	.align		4
        /*0ea0*/ 	.byte	0x04, 0x1c
        /*0ea2*/ 	.short	(.L_39 - .L_38)


	//   ....[0]....
.L_38:
        /*0ea4*/ 	.word	0x00000ae0


	//   ....[1]....
        /*0ea8*/ 	.word	0x00001450


	//   ....[2]....
        /*0eac*/ 	.word	0x00018b90


	//   ....[3]....
        /*0eb0*/ 	.word	0x000191e0


	//   ....[4]....
        /*0eb4*/ 	.word	0x0001a2e0


	//----- nvinfo : EIATTR_MAX_THREADS
	.align		4
.L_39:
        /*0eb8*/ 	.byte	0x04, 0x05
        /*0eba*/ 	.short	(.L_41 - .L_40)
.L_40:
        /*0ebc*/ 	.word	0x00000180
        /*0ec0*/ 	.word	0x00000001
        /*0ec4*/ 	.word	0x00000001


	//----- nvinfo : EIATTR_CRS_STACK_SIZE
	.align		4
.L_41:
        /*0ec8*/ 	.byte	0x04, 0x1e
        /*0eca*/ 	.short	(.L_43 - .L_42)
.L_42:
        /*0ecc*/ 	.word	0x00000000


	//----- nvinfo : EIATTR_CBANK_PARAM_SIZE
	.align		4
.L_43:
        /*0ed0*/ 	.byte	0x03, 0x19
        /*0ed2*/ 	.short	0x0470


	//----- nvinfo : EIATTR_PARAM_CBANK
	.align		4
        /*0ed4*/ 	.byte	0x04, 0x0a
        /*0ed6*/ 	.short	(.L_45 - .L_44)
	.align		4
.L_44:
        /*0ed8*/ 	.word	index@(.nv.constant0._ZN7cutlass13device_kernelINS_4gemm6kernel13GemmUniversalIN4cute5tupleIJiiiiEEENS1_10collective13CollectiveMmaINS1_34MainloopSm90TmaGmmaWarpSpecializedILi3ENS5_IJNS4_1CILi2EEENSA_ILi1EEESC_EEENS1_35KernelTmaWarpSpecializedCooperativeEEENS5_IJNSA_ILi256EEENSA_ILi240EEENSA_ILi128EEEEEEaNS5_IJlSC_lEEEaSK_NS4_8TiledMMAINS4_8MMA_AtomIJNS4_4SM904GMMA26MMA_64x16x32_S32S8S8_SS_TNEEEENS4_6LayoutISD_NS5_IJSC_NSA_ILi0EEESS_EEEEENS5_IJNS4_10UnderscoreESV_SV_EEEEENS4_13SM90_TMA_LOADENS4_14ComposedLayoutINS4_7SwizzleILi3ELi4ELi3EEENS4_18smem_ptr_flag_bitsILi8EEENSR_INS5_IJNSA_ILi8EEESI_EEENS5_IJSI_SC_EEEEEEEvNS4_8identityENS4_23SM90_TMA_LOAD_MULTICASTES18_vS19_EENS_8epilogue10collective6detail29Sm90TmaWarpSpecializedAdapterINS1D_15DefaultEpilogueIaSK_SK_NS1C_6thread17LinearCombinationIaLi1EiiLNS1H_9ScaleType4KindE0ELNS_15FloatRoundStyleE2EaEENS1_15EpilogueDefaultEEEEEvvEEEEvNT_6ParamsE)
        /*0edc*/ 	.short	0x0210
        /*0ede*/ 	.short	0x0470


	//----- nvinfo : EIATTR_SW_WAR
	.align		4
.L_45:
        /*0ee0*/ 	.byte	0x04, 0x36
        /*0ee2*/ 	.short	(.L_47 - .L_46)
.L_46:
        /*0ee4*/ 	.word	0x00000008
.L_47:


//--------------------- .nv.callgraph             --------------------------
	.section	.nv.callgraph,"",@"SHT_CUDA_CALLGRAPH"
	.align	4
	.sectionentsize	8
	.align		4
        /*0000*/ 	.word	0x00000000
	.align		4
        /*0004*/ 	.word	0xffffffff
	.align		4
        /*0008*/ 	.word	index@(_ZN7cutlass13device_kernelINS_4gemm6kernel13GemmUniversalIN4cute5tupleIJiiiiEEENS1_10collective13CollectiveMmaINS1_34MainloopSm90TmaGmmaWarpSpecializedILi3ENS5_IJNS4_1CILi2EEENSA_ILi1EEESC_EEENS1_35KernelTmaWarpSpecializedCooperativeEEENS5_IJNSA_ILi256EEENSA_ILi240EEENSA_ILi128EEEEEEaNS5_IJlSC_lEEEaSK_NS4_8TiledMMAINS4_8MMA_AtomIJNS4_4SM904GMMA26MMA_64x16x32_S32S8S8_SS_TNEEEENS4_6LayoutISD_NS5_IJSC_NSA_ILi0EEESS_EEEEENS5_IJNS4_10UnderscoreESV_SV_EEEEENS4_13SM90_TMA_LOADENS4_14ComposedLayoutINS4_7SwizzleILi3ELi4ELi3EEENS4_18smem_ptr_flag_bitsILi8EEENSR_INS5_IJNSA_ILi8EEESI_EEENS5_IJSI_SC_EEEEEEEvNS4_8identityENS4_23SM90_TMA_LOAD_MULTICASTES18_vS19_EENS_8epilogue10collective6detail29Sm90TmaWarpSpecializedAdapterINS1D_15DefaultEpilogueIaSK_SK_NS1C_6thread17LinearCombinationIaLi1EiiLNS1H_9ScaleType4KindE0ELNS_15FloatRoundStyleE2EaEENS1_15EpilogueDefaultEEEEEvvEEEEvNT_6ParamsE)
	.align		4
        /*000c*/ 	.word	index@(__assertfail)
	.align		4
        /*0010*/ 	.word	0x00000000
	.align		4
        /*0014*/ 	.word	0xfffffffe
	.align		4
        /*0018*/ 	.word	0x00000000
	.align		4
        /*001c*/ 	.word	0xfffffffd
	.align		4
        /*0020*/ 	.word	0x00000000
	.align		4
        /*0024*/ 	.word	0xfffffffc


//--------------------- .nv.constant4             --------------------------
	.section	.nv.constant4,"a",@progbits
	.align	8
	.align		8
.nv.constant4:
        /*0000*/ 	.dword	__assertfail
	.align		8
        /*0008*/ 	.dword	__unnamed_1
	.align		8
        /*0010*/ 	.dword	_ZN40_INTERNAL_87a4ebd9_4_k_cu_4c81d64d_159714cuda3std3__45__cpo5beginE
	.align		8
        /*0018*/ 	.dword	_ZN40_INTERNAL_87a4ebd9_4_k_cu_4c81d64d_159714cuda3std3__45__cpo3endE
	.align		8
        /*0020*/ 	.dword	_ZN40_INTERNAL_87a4ebd9_4_k_cu_4c81d64d_159714cuda3std3__45__cpo6cbeginE
	.align		8
        /*0028*/ 	.dword	_ZN40_INTERNAL_87a4ebd9_4_k_cu_4c81d64d_159714cuda3std3__45__cpo4cendE
	.align		8
        /*0030*/ 	.dword	_ZN40_INTERNAL_87a4ebd9_4_k_cu_4c81d64d_159714cuda3std3__442_GLOBAL__N__87a4ebd9_4_k_cu_4c81d64d_159716ignoreE
	.align		8
        /*0038*/ 	.dword	_ZN40_INTERNAL_87a4ebd9_4_k_cu_4c81d64d_159714cuda3std3__419piecewise_constructE
	.align		8
        /*0040*/ 	.dword	_ZN40_INTERNAL_87a4ebd9_4_k_cu_4c81d64d_159714cuda3std3__48in_placeE
	.align		8
        /*0048*/ 	.dword	_ZN40_INTERNAL_87a4ebd9_4_k_cu_4c81d64d_159714cuda3std6ranges3__45__cpo4swapE
	.align		8
        /*0050*/ 	.dword	_ZN40_INTERNAL_87a4ebd9_4_k_cu_4c81d64d_159714cuda3std6ranges3__45__cpo9iter_moveE
	.align		8
        /*0058*/ 	.dword	_ZN40_INTERNAL_87a4ebd9_4_k_cu_4c81d64d_159714cute7productE
	.align		8
        /*0060*/ 	.dword	_ZN40_INTERNAL_87a4ebd9_4_k_cu_4c81d64d_159714cute1_E
	.align		8
        /*0068*/ 	.dword	$str$22
	.align		8
        /*0070*/ 	.dword	$str$23


//--------------------- .text._ZN7cutlass13device_kernelINS_4gemm6kernel13GemmUniversalIN4cute5tupleIJiiiiEEENS1_10collective13CollectiveMmaINS1_34MainloopSm90TmaGmmaWarpSpecializedILi3ENS5_IJNS4_1CILi2EEENSA_ILi1EEESC_EEENS1_35KernelTmaWarpSpecializedCooperativeEEENS5_IJNSA_ILi256EEENSA_ILi240EEENSA_ILi128EEEEEEaNS5_IJlSC_lEEEaSK_NS4_8TiledMMAINS4_8MMA_AtomIJNS4_4SM904GMMA26MMA_64x16x32_S32S8S8_SS_TNEEEENS4_6LayoutISD_NS5_IJSC_NSA_ILi0EEESS_EEEEENS5_IJNS4_10UnderscoreESV_SV_EEEEENS4_13SM90_TMA_LOADENS4_14ComposedLayoutINS4_7SwizzleILi3ELi4ELi3EEENS4_18smem_ptr_flag_bitsILi8EEENSR_INS5_IJNSA_ILi8EEESI_EEENS5_IJSI_SC_EEEEEEEvNS4_8identityENS4_23SM90_TMA_LOAD_MULTICASTES18_vS19_EENS_8epilogue10collective6detail29Sm90TmaWarpSpecializedAdapterINS1D_15DefaultEpilogueIaSK_SK_NS1C_6thread17LinearCombinationIaLi1EiiLNS1H_9ScaleType4KindE0ELNS_15FloatRoundStyleE2EaEENS1_15EpilogueDefaultEEEEEvvEEEEvNT_6ParamsE --------------------------
	.section	.text._ZN7cutlass13device_kernelINS_4gemm6kernel13GemmUniversalIN4cute5tupleIJiiiiEEENS1_10collective13CollectiveMmaINS1_34MainloopSm90TmaGmmaWarpSpecializedILi3ENS5_IJNS4_1CILi2EEENSA_ILi1EEESC_EEENS1_35KernelTmaWarpSpecializedCooperativeEEENS5_IJNSA_ILi256EEENSA_ILi240EEENSA_ILi128EEEEEEaNS5_IJlSC_lEEEaSK_NS4_8TiledMMAINS4_8MMA_AtomIJNS4_4SM904GMMA26MMA_64x16x32_S32S8S8_SS_TNEEEENS4_6LayoutISD_NS5_IJSC_NSA_ILi0EEESS_EEEEENS5_IJNS4_10UnderscoreESV_SV_EEEEENS4_13SM90_TMA_LOADENS4_14ComposedLayoutINS4_7SwizzleILi3ELi4ELi3EEENS4_18smem_ptr_flag_bitsILi8EEENSR_INS5_IJNSA_ILi8EEESI_EEENS5_IJSI_SC_EEEEEEEvNS4_8identityENS4_23SM90_TMA_LOAD_MULTICASTES18_vS19_EENS_8epilogue10collective6detail29Sm90TmaWarpSpecializedAdapterINS1D_15DefaultEpilogueIaSK_SK_NS1C_6thread17LinearCombinationIaLi1EiiLNS1H_9ScaleType4KindE0ELNS_15FloatRoundStyleE2EaEENS1_15EpilogueDefaultEEEEEvvEEEEvNT_6ParamsE,"ax",@progbits
	.align	128
.text._ZN7cutlass13device_kernelINS_4gemm6kernel13GemmUniversalIN4cute5tupleIJiiiiEEENS1_10collective13CollectiveMmaINS1_34MainloopSm90TmaGmmaWarpSpecializedILi3ENS5_IJNS4_1CILi2EEENSA_ILi1EEESC_EEENS1_35KernelTmaWarpSpecializedCooperativeEEENS5_IJNSA_ILi256EEENSA_ILi240EEENSA_ILi128EEEEEEaNS5_IJlSC_lEEEaSK_NS4_8TiledMMAINS4_8MMA_AtomIJNS4_4SM904GMMA26MMA_64x16x32_S32S8S8_SS_TNEEEENS4_6LayoutISD_NS5_IJSC_NSA_ILi0EEESS_EEEEENS5_IJNS4_10UnderscoreESV_SV_EEEEENS4_13SM90_TMA_LOADENS4_14ComposedLayoutINS4_7SwizzleILi3ELi4ELi3EEENS4_18smem_ptr_flag_bitsILi8EEENSR_INS5_IJNSA_ILi8EEESI_EEENS5_IJSI_SC_EEEEEEEvNS4_8identityENS4_23SM90_TMA_LOAD_MULTICASTES18_vS19_EENS_8epilogue10collective6detail29Sm90TmaWarpSpecializedAdapterINS1D_15DefaultEpilogueIaSK_SK_NS1C_6thread17LinearCombinationIaLi1EiiLNS1H_9ScaleType4KindE0ELNS_15FloatRoundStyleE2EaEENS1_15EpilogueDefaultEEEEEvvEEEEvNT_6ParamsE:
        .type           _ZN7cutlass13device_kernelINS_4gemm6kernel13GemmUniversalIN4cute5tupleIJiiiiEEENS1_10collective13CollectiveMmaINS1_34MainloopSm90TmaGmmaWarpSpecializedILi3ENS5_IJNS4_1CILi2EEENSA_ILi1EEESC_EEENS1_35KernelTmaWarpSpecializedCooperativeEEENS5_IJNSA_ILi256EEENSA_ILi240EEENSA_ILi128EEEEEEaNS5_IJlSC_lEEEaSK_NS4_8TiledMMAINS4_8MMA_AtomIJNS4_4SM904GMMA26MMA_64x16x32_S32S8S8_SS_TNEEEENS4_6LayoutISD_NS5_IJSC_NSA_ILi0EEESS_EEEEENS5_IJNS4_10UnderscoreESV_SV_EEEEENS4_13SM90_TMA_LOADENS4_14ComposedLayoutINS4_7SwizzleILi3ELi4ELi3EEENS4_18smem_ptr_flag_bitsILi8EEENSR_INS5_IJNSA_ILi8EEESI_EEENS5_IJSI_SC_EEEEEEEvNS4_8identityENS4_23SM90_TMA_LOAD_MULTICASTES18_vS19_EENS_8epilogue10collective6detail29Sm90TmaWarpSpecializedAdapterINS1D_15DefaultEpilogueIaSK_SK_NS1C_6thread17LinearCombinationIaLi1EiiLNS1H_9ScaleType4KindE0ELNS_15FloatRoundStyleE2EaEENS1_15EpilogueDefaultEEEEEvvEEEEvNT_6ParamsE,@function
        .size           _ZN7cutlass13device_kernelINS_4gemm6kernel13GemmUniversalIN4cute5tupleIJiiiiEEENS1_10collective13CollectiveMmaINS1_34MainloopSm90TmaGmmaWarpSpecializedILi3ENS5_IJNS4_1CILi2EEENSA_ILi1EEESC_EEENS1_35KernelTmaWarpSpecializedCooperativeEEENS5_IJNSA_ILi256EEENSA_ILi240EEENSA_ILi128EEEEEEaNS5_IJlSC_lEEEaSK_NS4_8TiledMMAINS4_8MMA_AtomIJNS4_4SM904GMMA26MMA_64x16x32_S32S8S8_SS_TNEEEENS4_6LayoutISD_NS5_IJSC_NSA_ILi0EEESS_EEEEENS5_IJNS4_10UnderscoreESV_SV_EEEEENS4_13SM90_TMA_LOADENS4_14ComposedLayoutINS4_7SwizzleILi3ELi4ELi3EEENS4_18smem_ptr_flag_bitsILi8EEENSR_INS5_IJNSA_ILi8EEESI_EEENS5_IJSI_SC_EEEEEEEvNS4_8identityENS4_23SM90_TMA_LOAD_MULTICASTES18_vS19_EENS_8epilogue10collective6detail29Sm90TmaWarpSpecializedAdapterINS1D_15DefaultEpilogueIaSK_SK_NS1C_6thread17LinearCombinationIaLi1EiiLNS1H_9ScaleType4KindE0ELNS_15FloatRoundStyleE2EaEENS1_15EpilogueDefaultEEEEEvvEEEEvNT_6ParamsE,(.L_x_553 - _ZN7cutlass13device_kernelINS_4gemm6kernel13GemmUniversalIN4cute5tupleIJiiiiEEENS1_10collective13CollectiveMmaINS1_34MainloopSm90TmaGmmaWarpSpecializedILi3ENS5_IJNS4_1CILi2EEENSA_ILi1EEESC_EEENS1_35KernelTmaWarpSpecializedCooperativeEEENS5_IJNSA_ILi256EEENSA_ILi240EEENSA_ILi128EEEEEEaNS5_IJlSC_lEEEaSK_NS4_8TiledMMAINS4_8MMA_AtomIJNS4_4SM904GMMA26MMA_64x16x32_S32S8S8_SS_TNEEEENS4_6LayoutISD_NS5_IJSC_NSA_ILi0EEESS_EEEEENS5_IJNS4_10UnderscoreESV_SV_EEEEENS4_13SM90_TMA_LOADENS4_14ComposedLayoutINS4_7SwizzleILi3ELi4ELi3EEENS4_18smem_ptr_flag_bitsILi8EEENSR_INS5_IJNSA_ILi8EEESI_EEENS5_IJSI_SC_EEEEEEEvNS4_8identityENS4_23SM90_TMA_LOAD_MULTICASTES18_vS19_EENS_8epilogue10collective6detail29Sm90TmaWarpSpecializedAdapterINS1D_15DefaultEpilogueIaSK_SK_NS1C_6thread17LinearCombinationIaLi1EiiLNS1H_9ScaleType4KindE0ELNS_15FloatRoundStyleE2EaEENS1_15EpilogueDefaultEEEEEvvEEEEvNT_6ParamsE)
        .other          _ZN7cutlass13device_kernelINS_4gemm6kernel13GemmUniversalIN4cute5tupleIJiiiiEEENS1_10collective13CollectiveMmaINS1_34MainloopSm90TmaGmmaWarpSpecializedILi3ENS5_IJNS4_1CILi2EEENSA_ILi1EEESC_EEENS1_35KernelTmaWarpSpecializedCooperativeEEENS5_IJNSA_ILi256EEENSA_ILi240EEENSA_ILi128EEEEEEaNS5_IJlSC_lEEEaSK_NS4_8TiledMMAINS4_8MMA_AtomIJNS4_4SM904GMMA26MMA_64x16x32_S32S8S8_SS_TNEEEENS4_6LayoutISD_NS5_IJSC_NSA_ILi0EEESS_EEEEENS5_IJNS4_10UnderscoreESV_SV_EEEEENS4_13SM90_TMA_LOADENS4_14ComposedLayoutINS4_7SwizzleILi3ELi4ELi3EEENS4_18smem_ptr_flag_bitsILi8EEENSR_INS5_IJNSA_ILi8EEESI_EEENS5_IJSI_SC_EEEEEEEvNS4_8identityENS4_23SM90_TMA_LOAD_MULTICASTES18_vS19_EENS_8epilogue10collective6detail29Sm90TmaWarpSpecializedAdapterINS1D_15DefaultEpilogueIaSK_SK_NS1C_6thread17LinearCombinationIaLi1EiiLNS1H_9ScaleType4KindE0ELNS_15FloatRoundStyleE2EaEENS1_15EpilogueDefaultEEEEEvvEEEEvNT_6ParamsE,@"STO_CUDA_ENTRY STV_DEFAULT"
_ZN7cutlass13device_kernelINS_4gemm6kernel13GemmUniversalIN4cute5tupleIJiiiiEEENS1_10collective13CollectiveMmaINS1_34MainloopSm90TmaGmmaWarpSpecializedILi3ENS5_IJNS4_1CILi2EEENSA_ILi1EEESC_EEENS1_35KernelTmaWarpSpecializedCooperativeEEENS5_IJNSA_ILi256EEENSA_ILi240EEENSA_ILi128EEEEEEaNS5_IJlSC_lEEEaSK_NS4_8TiledMMAINS4_8MMA_AtomIJNS4_4SM904GMMA26MMA_64x16x32_S32S8S8_SS_TNEEEENS4_6LayoutISD_NS5_IJSC_NSA_ILi0EEESS_EEEEENS5_IJNS4_10UnderscoreESV_SV_EEEEENS4_13SM90_TMA_LOADENS4_14ComposedLayoutINS4_7SwizzleILi3ELi4ELi3EEENS4_18smem_ptr_flag_bitsILi8EEENSR_INS5_IJNSA_ILi8EEESI_EEENS5_IJSI_SC_EEEEEEEvNS4_8identityENS4_23SM90_TMA_LOAD_MULTICASTES18_vS19_EENS_8epilogue10collective6detail29Sm90TmaWarpSpecializedAdapterINS1D_15DefaultEpilogueIaSK_SK_NS1C_6thread17LinearCombinationIaLi1EiiLNS1H_9ScaleType4KindE0ELNS_15FloatRoundStyleE2EaEENS1_15EpilogueDefaultEEEEEvvEEEEvNT_6ParamsE:
[----:B------:R-:W0:Y:S02]  /*0000*/  LDC R1, c[0x0][0x28] ;  /* 0x00000a00ff017b82 */ /* 0x000e240000000800 */
[----:B0-----:R-:W-:Y:S01]  /*0010*/  VIADD R1, R1, 0xfffffdb0 ;  /* 0xfffffdb001017836 */ /* 0x001fe20000000000 */
[----:B------:R-:W0:Y:S01]  /*0020*/  S2R R4, SR_TID.X ;  /* 0x0000000000047919 */ /* 0x000e220000002100 */
[----:B------:R-:W-:Y:S01]  /*0030*/  ELECT P0, URZ, PT ;  /* 0x00000000003f782f */ /* 0x000fe20003800000 */
[----:B------:R-:W-:Y:S01]  /*0040*/  BSSY B0, `(.L_x_0) ;  /* 0x0000015000007945 */ /* 0x000fe20003800000 */
[--C-:B0-----:R-:W-:Y:S02]  /*0050*/  SHF.R.U32.HI R0, RZ, 0x5, R4.reuse ;  /* 0x00000005ff007819 */ /* 0x101fe40000011604 */
[----:B------:R-:W-:-:S03]  /*0060*/  SHF.R.U32.HI R2, RZ, 0x7, R4 ;  /* 0x00000007ff027819 */ /* 0x000fc60000011604 */
[----:B------:R-:W0:Y:S04]  /*0070*/  SHFL.IDX PT, R3, R0, RZ, 0x1f ;  /* 0x00001fff00037589 */ /* 0x000e2800000e0000 */
[----:B------:R-:W1:Y:S01]  /*0080*/  SHFL.IDX PT, R2, R2, RZ, 0x1f ;  /* 0x00001fff02027589 */ /* 0x000e6200000e0000 */
[----:B0-----:R-:W-:Y:S02]  /*0090*/  R2UR UR9, R3 ;  /* 0x00000000030972ca */ /* 0x001fe400000e0000 */
[----:B-1----:R-:W-:-:S11]  /*00a0*/  R2UR UR5, R2 ;  /* 0x00000000020572ca */ /* 0x002fd600000e0000 */
[----:B------:R-:W-:Y:S02]  /*00b0*/  USHF.R.S32.HI UR4, URZ, 0x1f, UR9 ;  /* 0x0000001f3f047899 */ /* 0x000fe40008011409 */
[----:B------:R-:W-:Y:S02]  /*00c0*/  ISETP.NE.OR P0, PT, RZ, UR9, !P0 ;  /* 0x00000009ff007c0c */ /* 0x000fe4000c705670 */
[----:B------:R-:W-:-:S04]  /*00d0*/  ULEA.HI UR4, UR4, UR9, URZ, 0x2 ;  /* 0x0000000904047291 */ /* 0x000fc8000f8f103f */
[----:B------:R-:W-:-:S04]  /*00e0*/  ULOP3.LUT UR4, UR4, 0xfffffffc, URZ, 0xc0, !UPT ;  /* 0xfffffffc04047892 */ /* 0x000fc8000f8ec03f */
[----:B------:R-:W-:-:S03]  /*00f0*/  UIADD3 UR9, UR9, -UR4, URZ ;  /* 0x8000000409097290 */ /* 0x000fc6000fffe03f */
[----:B------:R-:W-:Y:S09]  /*0100*/  @P0 BRA `(.L_x_1) ;  /* 0x0000000000200947 */ /* 0x000ff20003800000 */
[----:B------:R-:W-:Y:S02]  /*0110*/  ULDC.64 UR6, c[0x0][0x198] ;  /* 0x0000660000067ab9 */ /* 0x000fe40000000a00 */
[----:B------:R-:W-:Y:S02]  /*0120*/  UIADD3 UR10, UP0, UR6, 0xf0, URZ ;  /* 0x000000f0060a7890 */ /* 0x000fe4000ff1e03f */
[----:B------:R-:W-:Y:S02]  /*0130*/  UIADD3 UR6, UP1, UR6, 0x1f0, URZ ;  /* 0x000001f006067890 */ /* 0x000fe4000ff3e03f */
[----:B------:R-:W-:Y:S02]  /*0140*/  UIADD3.X UR11, URZ, UR7, URZ, UP0, !UPT ;  /* 0x000000073f0b7290 */ /* 0x000fe400087fe43f */
[----:B------:R-:W-:-:S07]  /*0150*/  UIADD3.X UR7, URZ, UR7, URZ, UP1, !UPT ;  /* 0x000000073f077290 */ /* 0x000fce0008ffe43f */
[----:B------:R0:W-:Y:S02]  /*0160*/  UTMACCTL.PF [UR10] ;  /* 0x000000000a0079b9 */ /* 0x0001e40008040000 */
[----:B------:R0:W-:Y:S02]  /*0170*/  UTMACCTL.PF [UR6] ;  /* 0x00000000060079b9 */ /* 0x0001e40008040000 */
[----:B0-----:R-:W-:Y:S01]  /*0180*/  NOP ;  /* 0x0000000000007918 */ /* 0x001fe20000000000 */
.L_x_1:
[----:B------:R-:W-:Y:S05]  /*0190*/  BSYNC B0 ;  /* 0x0000000000007941 */ /* 0x000fea0003800000 */
.L_x_0:
[----:B------:R-:W-:Y:S01]  /*01a0*/  UISETP.NE.AND UP0, UPT, UR9, 0x3, UPT ;  /* 0x000000030900788c */ /* 0x000fe2000bf05270 */
[----:B------:R-:W0:Y:S01]  /*01b0*/  SHFL.IDX PT, R2, R0, RZ, 0x1f ;  /* 0x00001fff00027589 */ /* 0x000e2200000e0000 */
[----:B------:R-:W-:Y:S02]  /*01c0*/  UIADD3 UR16, UR5, -0x1, URZ ;  /* 0xffffffff05107890 */ /* 0x000fe4000fffe03f */
[----:B------:R-:W-:Y:S01]  /*01d0*/  ISETP.NE.AND P1, PT, RZ, UR5, PT ;  /* 0x00000005ff007c0c */ /* 0x000fe2000bf25270 */
[----:B------:R-:W-:Y:S02]  /*01e0*/  UISETP.EQ.OR UP0, UPT, UR9, URZ, !UP0 ;  /* 0x0000003f0900728c */ /* 0x000fe4000c702670 */
[----:B------:R-:W-:Y:S02]  /*01f0*/  UISETP.GE.U32.AND UP1, UPT, UR16, 0x2, UPT ;  /* 0x000000021000788c */ /* 0x000fe4000bf26070 */
[----:B------:R-:W-:-:S04]  /*0200*/  UISETP.EQ.AND UP0, UPT, UR5, URZ, UP0 ;  /* 0x0000003f0500728c */ /* 0x000fc80008702270 */
[----:B------:R-:W-:-:S04]  /*0210*/  USEL UR4, URZ, 0x1, !UP0 ;  /* 0x000000013f047887 */ /* 0x000fc8000c000000 */
[----:B------:R-:W-:-:S06]  /*0220*/  USEL UR4, UR4, 0x2, UP1 ;  /* 0x0000000204047887 */ /* 0x000fcc0008800000 */
[----:B------:R-:W-:Y:S01]  /*0230*/  IMAD.U32 R3, RZ, RZ, UR4 ;  /* 0x00000004ff037e24 */ /* 0x000fe2000f8e00ff */
[----:B0-----:R-:W-:-:S04]  /*0240*/  ISETP.NE.AND P0, PT, R2, RZ, PT ;  /* 0x000000ff0200720c */ /* 0x001fc80003f05270 */
[----:B------:R0:W-:Y:S09]  /*0250*/  STL [R1+0x88], R3 ;  /* 0x0000880301007387 */ /* 0x0001f20000100800 */
[----:B0-----:R-:W-:Y:S05]  /*0260*/  @P0 BRA `(.L_x_2) ;  /* 0x0000000000500947 */ /* 0x001fea0003800000 */
[----:B------:R-:W0:Y:S01]  /*0270*/  S2UR UR8, SR_CgaCtaId ;  /* 0x00000000000879c3 */ /* 0x000e220000008800 */
[----:B------:R-:W-:Y:S01]  /*0280*/  UMOV UR4, 0x400 ;  /* 0x0000040000047882 */ /* 0x000fe20000000000 */
[----:B------:R-:W-:Y:S01]  /*0290*/  UMOV UR5, 0x1 ;  /* 0x0000000100057882 */ /* 0x000fe20000000000 */
[----:B------:R-:W-:Y:S01]  /*02a0*/  UMOV UR6, 0x4 ;  /* 0x0000000400067882 */ /* 0x000fe20000000000 */
[----:B------:R-:W-:Y:S01]  /*02b0*/  ELECT P0, URZ, PT ;  /* 0x00000000003f782f */ /* 0x000fe20003800000 */
[----:B------:R-:W-:-:S04]  /*02c0*/  UIADD3 UR6, -UR6, 0x100000, URZ ;  /* 0x0010000006067890 */ /* 0x000fc8000fffe13f */
[----:B------:R-:W-:Y:S02]  /*02d0*/  USHF.L.U32 UR7, UR6, 0xb, URZ ;  /* 0x0000000b06077899 */ /* 0x000fe4000800063f */
[----:B------:R-:W-:Y:S02]  /*02e0*/  USHF.L.U32 UR6, UR6, 0x1, URZ ;  /* 0x0000000106067899 */ /* 0x000fe4000800063f */
[----:B0-----:R-:W-:Y:S02]  /*02f0*/  ULEA UR8, UR8, UR4, 0x18 ;  /* 0x0000000408087291 */ /* 0x001fe4000f8ec03f */
[----:B------:R-:W-:-:S04]  /*0300*/  UIADD3 UR4, -UR5, 0x100000, URZ ;  /* 0x0010000005047890 */ /* 0x000fc8000fffe13f */
[----:B------:R-:W-:Y:S02]  /*0310*/  USHF.L.U32 UR5, UR4, 0xb, URZ ;  /* 0x0000000b04057899 */ /* 0x000fe4000800063f */
[----:B------:R-:W-:Y:S01]  /*0320*/  USHF.L.U32 UR4, UR4, 0x1, URZ ;  /* 0x0000000104047899 */ /* 0x000fe2000800063f */
[----:B------:R-:W0:Y:S11]  /*0330*/  FENCE.VIEW.ASYNC.S ;  /* 0x00000000000073c6 */ /* 0x000e360000000000 */
[----:B0-----:R0:W1:Y:S01]  /*0340*/  SYNCS.EXCH.64 URZ, [UR8], UR4 ;  /* 0x00000004083f75b2 */ /* 0x0010620008000100 */
[----:B------:R0:W2:Y:S01]  /*0350*/  SYNCS.EXCH.64 URZ, [UR8+0x18], UR6 ;  /* 0x00001806083f75b2 */ /* 0x0000a20008000100 */
[----:B------:R0:W3:Y:S01]  /*0360*/  SYNCS.EXCH.64 URZ, [UR8+0x8], UR4 ;  /* 0x00000804083f75b2 */ /* 0x0000e20008000100 */
[----:B------:R0:W4:Y:S01]  /*0370*/  SYNCS.EXCH.64 URZ, [UR8+0x20], UR6 ;  /* 0x00002006083f75b2 */ /* 0x0001220008000100 */
[----:B------:R0:W0:Y:S01]  /*0380*/  SYNCS.EXCH.64 URZ, [UR8+0x10], UR4 ;  /* 0x00001004083f75b2 */ /* 0x0000220008000100 */
[----:B------:R0:W0:Y:S01]  /*0390*/  SYNCS.EXCH.64 URZ, [UR8+0x28], UR6 ;  /* 0x00002806083f75b2 */ /* 0x0000220008000100 */
[----:B------:R-:W-:Y:S01]  /*03a0*/  NOP ;  /* 0x0000000000007918 */ /* 0x000fe20000000000 */
.L_x_2:
[----:B------:R-:W5:Y:S01]  /*03b0*/  S2UR UR13, SR_CTAID.X ;  /* 0x00000000000d79c3 */ /* 0x000f620000002500 */
[----:B------:R-:W-:Y:S01]  /*03c0*/  SHF.R.S32.HI R3, RZ, 0x1f, R4 ;  /* 0x0000001fff037819 */ /* 0x000fe20000011404 */
[----:B------:R5:W1:Y:S01]  /*03d0*/  SHFL.IDX PT, R6, R0, RZ, 0x1f ;  /* 0x00001fff00067589 */ /* 0x000a6200000e0000 */
[----:B0-----:R-:W-:Y:S01]  /*03e0*/  ULDC UR4, c[0x0][0x150] ;  /* 0x0000540000047ab9 */ /* 0x001fe20000000800 */
[----:B------:R-:W-:Y:S02]  /*03f0*/  ELECT P0, URZ, PT ;  /* 0x00000000003f782f */ /* 0x000fe40003800000 */
[----:B------:R-:W-:Y:S01]  /*0400*/  LEA.HI R3, R3, R4, RZ, 0x7 ;  /* 0x0000000403037211 */ /* 0x000fe200078f38ff */
[----:B------:R-:W-:Y:S01]  /*0410*/  ULDC UR5, c[0x0][0x154] ;  /* 0x0000550000057ab9 */ /* 0x000fe20000000800 */
[----:B------:R-:W-:Y:S01]  /*0420*/  SHF.R.S32.HI R7, RZ, 0x1f, R2 ;  /* 0x0000001fff077819 */ /* 0x000fe20000011402 */
[----:B------:R-:W0:Y:S01]  /*0430*/  S2UR UR10, SR_CTAID.Y ;  /* 0x00000000000a79c3 */ /* 0x000e220000002600 */
[----:B------:R-:W-:Y:S01]  /*0440*/  LOP3.LUT R3, R3, 0xffffff80, RZ, 0xc0, !PT ;  /* 0xffffff8003037812 */ /* 0x000fe200078ec0ff */
[----:B------:R-:W-:Y:S01]  /*0450*/  ULDC UR8, c[0x0][0x144] ;  /* 0x0000510000087ab9 */ /* 0x000fe20000000800 */
[----:B------:R-:W-:Y:S01]  /*0460*/  LEA.HI R7, R7, R2, RZ, 0x2 ;  /* 0x0000000207077211 */ /* 0x000fe200078f10ff */
[----:B------:R-:W-:Y:S01]  /*0470*/  NOP ;  /* 0x0000000000007918 */ /* 0x000fe20000000000 */
[----:B------:R-:W-:Y:S01]  /*0480*/  NOP ;  /* 0x0000000000007918 */ /* 0x000fe20000000000 */
[----:B------:R-:W-:Y:S01]  /*0490*/  IMAD.IADD R3, R4, 0x1, -R3 ;  /* 0x0000000104037824 */ /* 0x000fe200078e0a03 */
[----:B------:R-:W-:Y:S01]  /*04a0*/  LOP3.LUT R7, R7, 0x3ffffffc, RZ, 0xc0, !PT ;  /* 0x3ffffffc07077812 */ /* 0x000fe200078ec0ff */
[----:B------:R-:W-:-:S03]  /*04b0*/  ULDC UR11, c[0x0][0x148] ;  /* 0x00005200000b7ab9 */ /* 0x000fc60000000800 */
[----:B------:R-:W-:Y:S01]  /*04c0*/  SHF.R.S32.HI R4, RZ, 0x1f, R3 ;  /* 0x0000001fff047819 */ /* 0x000fe20000011403 */
[----:B------:R-:W-:-:S03]  /*04d0*/  IMAD.IADD R2, R2, 0x1, -R7 ;  /* 0x0000000102027824 */ /* 0x000fc600078e0a07 */
[----:B------:R-:W-:Y:S02]  /*04e0*/  LEA.HI R4, R4, R3, RZ, 0x3 ;  /* 0x0000000304047211 */ /* 0x000fe400078f18ff */
[----:B-----5:R-:W-:Y:S02]  /*04f0*/  I2FP.F32.U32 R5, UR13 ;  /* 0x0000000d00057c45 */ /* 0x020fe40008201000 */
[--C-:B------:R-:W-:Y:S02]  /*0500*/  SHF.R.S32.HI R0, RZ, 0x3, R4.reuse ;  /* 0x00000003ff007819 */ /* 0x100fe40000011404 */
[----:B-1----:R-:W-:Y:S01]  /*0510*/  ISETP.NE.OR P0, PT, R6, RZ, !P0 ;  /* 0x000000ff0600720c */ /* 0x002fe20004705670 */
[----:B------:R-:W-:Y:S01]  /*0520*/  FMUL R8, R5, UR4 ;  /* 0x0000000405087c20 */ /* 0x000fe20008400000 */
[----:B------:R-:W-:-:S04]  /*0530*/  SHF.R.S32.HI R5, RZ, 0x1f, R4 ;  /* 0x0000001fff057819 */ /* 0x000fc80000011404 */
[----:B------:R-:W-:Y:S01]  /*0540*/  LEA.HI R5, R5, R0, RZ, 0x2 ;  /* 0x0000000005057211 */ /* 0x000fe200078f10ff */
[----:B------:R-:W1:Y:S03]  /*0550*/  F2I.U32.TRUNC.NTZ R8, R8 ;  /* 0x0000000800087305 */ /* 0x000e66000020f000 */
[----:B------:R-:W-:-:S03]  /*0560*/  LOP3.LUT R5, R5, 0xfffffffc, RZ, 0xc0, !PT ;  /* 0xfffffffc05057812 */ /* 0x000fc600078ec0ff */
[----:B------:R-:W-:Y:S01]  /*0570*/  VOTEU.ALL UP0, P0 ;  /* 0x00000000003f7886 */ /* 0x000fe20000000000 */
[----:B------:R-:W-:Y:S01]  /*0580*/  VOTEU.ALL UP1, P0 ;  /* 0x00000000003f7886 */ /* 0x000fe20000020000 */
[----:B------:R-:W-:Y:S01]  /*0590*/  IMAD.IADD R5, R0, 0x1, -R5 ;  /* 0x0000000100057824 */ /* 0x000fe200078e0a05 */
[----:B0-----:R-:W-:Y:S02]  /*05a0*/  I2FP.F32.U32 R0, UR10 ;  /* 0x0000000a00007c45 */ /* 0x001fe40008201000 */
[----:B------:R-:W0:Y:S01]  /*05b0*/  @!UP0 S2UR UR7, SR_CgaCtaId ;  /* 0x00000000000789c3 */ /* 0x000e220000008800 */
[----:B------:R-:W-:Y:S01]  /*05c0*/  @!UP0 UMOV UR6, 0x400 ;  /* 0x0000040000068882 */ /* 0x000fe20000000000 */
[----:B------:R-:W-:Y:S01]  /*05d0*/  LEA R2, R2, R5, 0x2 ;  /* 0x0000000502027211 */ /* 0x000fe200078e10ff */
[----:B------:R-:W-:Y:S01]  /*05e0*/  FMUL R4, R0, UR5 ;  /* 0x0000000500047c20 */ /* 0x000fe20008400000 */
[----:B-1----:R-:W-:Y:S02]  /*05f0*/  R2UR UR4, R8 ;  /* 0x00000000080472ca */ /* 0x002fe400000e0000 */
[----:B------:R-:W-:-:S03]  /*0600*/  LEA.HI R0, R2, R2, RZ, 0x1 ;  /* 0x0000000202007211 */ /* 0x000fc600078f08ff */
[----:B------:R-:W1:Y:S01]  /*0610*/  F2I.U32.TRUNC.NTZ R4, R4 ;  /* 0x0000000400047305 */ /* 0x000e62000020f000 */
[----:B------:R-:W-:-:S05]  /*0620*/  LOP3.LUT R5, R0, 0xfffffffe, RZ, 0xc0, !PT ;  /* 0xfffffffe00057812 */ /* 0x000fca00078ec0ff */
[----:B------:R-:W-:Y:S02]  /*0630*/  IMAD.IADD R5, R2, 0x1, -R5 ;  /* 0x0000000102057824 */ /* 0x000fe400078e0a05 */
[----:B------:R-:W-:-:S04]  /*0640*/  UIADD3 UR4, -UR4, URZ, URZ ;  /* 0x0000003f04047290 */ /* 0x000fc8000fffe13f */
[----:B------:R-:W-:Y:S01]  /*0650*/  UIMAD UR8, UR8, UR4, UR13 ;  /* 0x00000004080872a4 */ /* 0x000fe2000f8e020d */
[----:B-1----:R-:W-:Y:S02]  /*0660*/  R2UR UR12, R4 ;  /* 0x00000000040c72ca */ /* 0x002fe400000e0000 */
[----:B------:R-:W-:Y:S01]  /*0670*/  UMOV UR4, 0x20 ;  /* 0x0000002000047882 */ /* 0x000fe20000000000 */
[----:B0-----:R-:W-:Y:S02]  /*0680*/  @!UP0 ULEA UR6, UR7, UR6, 0x18 ;  /* 0x0000000607068291 */ /* 0x001fe4000f8ec03f */
[----:B------:R-:W-:Y:S01]  /*0690*/  ISETP.NE.AND P3, PT, R5, UR8, PT ;  /* 0x0000000805007c0c */ /* 0x000fe2000bf65270 */
[----:B------:R-:W-:-:S04]  /*06a0*/  @!UP0 UIADD3 UR4, -UR4, 0x100000, URZ ;  /* 0x0010000004048890 */ /* 0x000fc8000fffe13f */
[----:B------:R-:W-:Y:S02]  /*06b0*/  @!UP0 USHF.L.U32 UR5, UR4, 0xb, URZ ;  /* 0x0000000b04058899 */ /* 0x000fe4000800063f */
[----:B------:R-:W-:Y:S01]  /*06c0*/  @!UP0 USHF.L.U32 UR4, UR4, 0x1, URZ ;  /* 0x0000000104048899 */ /* 0x000fe2000800063f */
[C---:B------:R-:W-:Y:S01]  /*06d0*/  IMAD.SHL.U32 R5, R2.reuse, 0x4, RZ ;  /* 0x0000000402057824 */ /* 0x040fe200078e00ff */
[----:B------:R-:W-:Y:S01]  /*06e0*/  VOTEU.ALL UP0, P0 ;  /* 0x00000000003f7886 */ /* 0x000fe20000000000 */
[----:B------:R-:W0:Y:S01]  /*06f0*/  LDC R4, c[0x0][0x140] ;  /* 0x00005000ff047b82 */ /* 0x000e220000000800 */
[----:B------:R-:W-:Y:S02]  /*0700*/  LOP3.LUT P0, RZ, R3, 0x7, RZ, 0xc0, !PT ;  /* 0x0000000703ff7812 */ /* 0x000fe4000780c0ff */
[----:B------:R-:W-:Y:S01]  /*0710*/  LOP3.LUT R9, R2, 0xc, R5, 0x78, !PT ;  /* 0x0000000c02097812 */ /* 0x000fe200078e7805 */
[----:B------:R-:W-:-:S03]  /*0720*/  UIADD3 UR12, -UR12, URZ, URZ ;  /* 0x0000003f0c0c7290 */ /* 0x000fc6000fffe13f */
[C---:B------:R-:W-:Y:S01]  /*0730*/  ISETP.LT.U32.AND P0, PT, R9.reuse, 0x2, !P0 ;  /* 0x000000020900780c */ /* 0x040fe20004701070 */
[----:B------:R1:W-:Y:S04]  /*0740*/  STL [R1+0x84], R9 ;  /* 0x0000840901007387 */ /* 0x0003e80000100800 */
[----:B------:R-:W5:Y:S02]  /*0750*/  FENCE.VIEW.ASYNC.S ;  /* 0x00000000000073c6 */ /* 0x000f640000000000 */
[----:B-----5:R-:W0:Y:S01]  /*0760*/  @!UP0 SYNCS.EXCH.64 URZ, [UR6+0x40], UR4 ;  /* 0x00004004063f85b2 */ /* 0x020e220008000100 */
[----:B------:R-:W-:Y:S02]  /*0770*/  @P3 LEA.HI R0, R9, R9, RZ, 0x1 ;  /* 0x0000000909003211 */ /* 0x000fe400078f08ff */
[----:B------:R-:W-:-:S02]  /*0780*/  SEL R3, RZ, 0x1, !P0 ;  /* 0x00000001ff037807 */ /* 0x000fc40004000000 */
[----:B------:R-:W-:Y:S02]  /*0790*/  @P3 SHF.R.S32.HI R0, RZ, 0x1, R0 ;  /* 0x00000001ff003819 */ /* 0x000fe40000011400 */
[----:B0-----:R-:W-:Y:S01]  /*07a0*/  ISETP.EQ.U32.AND P2, PT, R4, 0x1, PT ;  /* 0x000000010400780c */ /* 0x001fe20003f42070 */
[----:B------:R0:W1:Y:S01]  /*07b0*/  @!UP1 SYNCS.EXCH.64 URZ, [UR6+0x48], UR4 ;  /* 0x00004804063f95b2 */ /* 0x0000620008000100 */
[----:B------:R-:W-:Y:S01]  /*07c0*/  NOP ;  /* 0x0000000000007918 */ /* 0x000fe20000000000 */
[----:B0-----:R-:W-:-:S06]  /*07d0*/  UIMAD UR4, UR11, UR12, UR10 ;  /* 0x0000000c0b0472a4 */ /* 0x001fcc000f8e020a */
[----:B------:R-:W-:Y:S01]  /*07e0*/  @P3 ISETP.NE.AND P4, PT, R0, UR4, PT ;  /* 0x0000000400003c0c */ /* 0x000fe2000bf85270 */
[----:B------:R-:W-:-:S03]  /*07f0*/  IMAD.MOV.U32 R0, RZ, RZ, 0x1 ;  /* 0x00000001ff007424 */ /* 0x000fc600078e00ff */
[----:B------:R-:W-:-:S04]  /*0800*/  @P3 SEL R0, RZ, 0x1, P4 ;  /* 0x00000001ff003807 */ /* 0x000fc80002000000 */
[----:B------:R-:W-:-:S05]  /*0810*/  LOP3.LUT R0, R0, R3, RZ, 0xc0, !PT ;  /* 0x0000000300007212 */ /* 0x000fca00078ec0ff */
[----:B------:R0:W-:Y:S01]  /*0820*/  STL [R1+0x80], R0 ;  /* 0x0000800001007387 */ /* 0x0001e20000100800 */
[----:B------:R-:W-:Y:S05]  /*0830*/  @!P2 BRA `(.L_x_3) ;  /* 0x000000000008a947 */ /* 0x000fea0003800000 */
[----:B-1234-:R-:W-:Y:S01]  /*0840*/  UCGABAR_ARV ;  /* 0x00000000000079c7 */ /* 0x01efe20008000000 */
[----:B------:R-:W-:Y:S05]  /*0850*/  BRA `(.L_x_4) ;  /* 0x0000000000047947 */ /* 0x000fea0003800000 */
.L_x_3:
[----:B-1234-:R-:W-:Y:S01]  /*0860*/  NOP ;  /* 0x0000000000007918 */ /* 0x01efe20000000000 */
.L_x_4:
[----:B------:R-:W-:Y:S01]  /*0870*/  ULDC UR4, c[0x0][0x65c] ;  /* 0x0001970000047ab9 */ /* 0x000fe20000000800 */
[----:B------:R-:W-:Y:S01]  /*0880*/  UMOV UR5, URZ ;  /* 0x0000003f00057c82 */ /* 0x000fe20008000000 */
[----:B------:R-:W-:-:S03]  /*0890*/  UISETP.NE.AND UP0, UPT, UR4, 0x1, UPT ;  /* 0x000000010400788c */ /* 0x000fc6000bf05270 */
[----:B------:R-:W-:Y:S01]  /*08a0*/  UMOV UR4, UR13 ;  /* 0x0000000d00047c82 */ /* 0x000fe20008000000 */
[----:B------:R-:W-:Y:S02]  /*08b0*/  UP2UR UR15, UPR, URZ, 0x1 ;  /* 0x000000013f0f7883 */ /* 0x000fe40008000000 */
[----:B------:R-:W-:Y:S02]  /*08c0*/  PLOP3.LUT P0, PT, PT, PT, UP0, 0x80, 0x0 ;  /* 0x000000000000781c */ /* 0x000fe40003f0f008 */
[----:B------:R-:W-:Y:S02]  /*08d0*/  PLOP3.LUT P3, PT, PT, PT, UP0, 0x80, 0x0 ;  /* 0x000000000000781c */ /* 0x000fe40003f6f008 */
[----:B------:R-:W-:Y:S01]  /*08e0*/  IMAD.U32 R6, RZ, RZ, UR15 ;  /* 0x0000000fff067e24 */ /* 0x000fe2000f8e00ff */
[----:B------:R-:W-:Y:S01]  /*08f0*/  @UP0 ULDC UR14, c[0x0][0x10] ;  /* 0x00000400000e0ab9 */ /* 0x000fe20000000800 */
[----:B------:R-:W-:Y:S01]  /*0900*/  @UP0 UMOV UR6, UR10 ;  /* 0x0000000a00060c82 */ /* 0x000fe20008000000 */
[----:B------:R-:W-:Y:S01]  /*0910*/  @UP0 UMOV UR7, URZ ;  /* 0x0000003f00070c82 */ /* 0x000fe20008000000 */
[----:B------:R-:W-:Y:S01]  /*0920*/  PLOP3.LUT P5, PT, PT, PT, UP0, 0x80, 0x0 ;  /* 0x000000000000781c */ /* 0x000fe20003faf008 */
[----:B------:R-:W-:Y:S01]  /*0930*/  @UP0 UIMAD.WIDE.U32 UR14, UR13, UR14, UR6 ;  /* 0x0000000e0d0e02a5 */ /* 0x000fe2000f8e0006 */
[----:B------:R-:W-:Y:S01]  /*0940*/  PLOP3.LUT P4, PT, PT, PT, UP0, 0x80, 0x0 ;  /* 0x000000000000781c */ /* 0x000fe20003f8f008 */
[----:B------:R1:W-:Y:S01]  /*0950*/  STL [R1+0xac], R6 ;  /* 0x0000ac0601007387 */ /* 0x0003e20000100800 */
[----:B------:R-:W-:Y:S01]  /*0960*/  @!UP0 ULDC UR7, c[0x0][0xc] ;  /* 0x0000030000078ab9 */ /* 0x000fe20000000800 */
[----:B------:R-:W-:Y:S01]  /*0970*/  @UP0 UMOV UR6, URZ ;  /* 0x0000003f00060c82 */ /* 0x000fe20008000000 */
[----:B------:R-:W-:Y:S01]  /*0980*/  @!UP0 UIMAD.WIDE.U32 UR4, UR10, UR7, UR4 ;  /* 0x000000070a0482a5 */ /* 0x000fe2000f8e0004 */
[----:B------:R-:W-:Y:S01]  /*0990*/  IMAD.U32 R2, RZ, RZ, UR14 ;  /* 0x0000000eff027e24 */ /* 0x000fe2000f8e00ff */
[----:B------:R-:W-:-:S02]  /*09a0*/  @UP0 UIADD3 UR6, UR15, UR6, URZ ;  /* 0x000000060f060290 */ /* 0x000fc4000fffe03f */
[----:B------:R-:W-:Y:S01]  /*09b0*/  MOV R3, UR15 ;  /* 0x0000000f00037c02 */ /* 0x000fe20008000f00 */
[----:B------:R-:W-:Y:S01]  /*09c0*/  @P0 IMAD.MOV.U32 R8, RZ, RZ, R2 ;  /* 0x000000ffff080224 */ /* 0x000fe200078e0002 */
[----:B------:R-:W-:Y:S01]  /*09d0*/  MOV R5, UR5 ;  /* 0x0000000500057c02 */ /* 0x000fe20008000f00 */
[----:B------:R-:W-:Y:S02]  /*09e0*/  IMAD.U32 R2, RZ, RZ, UR4 ;  /* 0x00000004ff027e24 */ /* 0x000fe4000f8e00ff */
[----:B------:R-:W-:Y:S02]  /*09f0*/  @P3 IMAD.U32 R7, RZ, RZ, UR6 ;  /* 0x00000006ff073e24 */ /* 0x000fe4000f8e00ff */
[----:B------:R-:W-:Y:S02]  /*0a00*/  @!P5 IMAD.MOV.U32 R7, RZ, RZ, R5 ;  /* 0x000000ffff07d224 */ /* 0x000fe400078e0005 */
[----:B------:R-:W-:Y:S02]  /*0a10*/  @!P4 IMAD.MOV.U32 R8, RZ, RZ, R2 ;  /* 0x000000ffff08c224 */ /* 0x000fe400078e0002 */
[----:B------:R-:W-:Y:S01]  /*0a20*/  IMAD.U32 R3, RZ, RZ, UR5 ;  /* 0x00000005ff037e24 */ /* 0x000fe2000f8e00ff */
[----:B------:R1:W-:Y:S01]  /*0a30*/  STL [R1+0x90], R7 ;  /* 0x0000900701007387 */ /* 0x0003e20000100800 */
[----:B------:R-:W-:-:S03]  /*0a40*/  IMAD.U32 R4, RZ, RZ, UR4 ;  /* 0x00000004ff047e24 */ /* 0x000fc6000f8e00ff */
[----:B------:R1:W-:Y:S01]  /*0a50*/  STL [R1+0x94], R8 ;  /* 0x0000940801007387 */ /* 0x0003e20000100800 */
[----:B------:R-:W-:Y:S05]  /*0a60*/  @!P2 BRA `(.L_x_5) ;  /* 0x00000000000ca947 */ /* 0x000fea0003800000 */
[----:B------:R-:W-:Y:S01]  /*0a70*/  UCGABAR_WAIT ;  /* 0x0000000000007dc7 */ /* 0x000fe20008000000 */
[----:B------:R-:W-:Y:S01]  /*0a80*/  CCTL.IVALL ;  /* 0x00000000ff00798f */ /* 0x000fe20002000000 */
[----:B------:R-:W-:Y:S05]  /*0a90*/  BRA `(.L_x_6) ;  /* 0x0000000000047947 */ /* 0x000fea0003800000 */
.L_x_5:
[----:B------:R-:W-:Y:S06]  /*0aa0*/  BAR.SYNC.DEFER_BLOCKING 0x0 ;  /* 0x0000000000007b1d */ /* 0x000fec0000010000 */
.L_x_6:
[----:B------:R-:W-:Y:S05]  /*0ab0*/  @!P1 BRA `(.L_x_7) ;  /* 0x0000018000389947 */ /* 0x000fea0003800000 */
[----:B------:R-:W-:-:S06]  /*0ac0*/  UISETP.GT.U32.AND UP0, UPT, UR16, 0x1, UPT ;  /* 0x000000011000788c */ /* 0x000fcc000bf04070 */
[----:B------:R-:W-:-:S13]  /*0ad0*/  PLOP3.LUT P0, PT, PT, PT, UP0, 0x80, 0x0 ;  /* 0x000000000000781c */ /* 0x000fda0003f0f008 */
[----:B------:R-:W-:Y:S05]  /*0ae0*/  @P0 EXIT ;  /* 0x000000000000094d */ /* 0x000fea0003800000 */
[----:B------:R-:W-:Y:S01]  /*0af0*/  ULDC.64 UR4, c[0x0][0x650] ;  /* 0x0001940000047ab9 */ /* 0x000fe20000000a00 */
[----:B0-----:R-:W-:Y:S02]  /*0b00*/  PRMT R0, RZ, 0x7610, R0 ;  /* 0x00007610ff007816 */ /* 0x001fe40000000000 */
[----:B------:R-:W-:Y:S01]  /*0b10*/  ISETP.GE.U32.AND P0, PT, R8, UR4, PT ;  /* 0x0000000408007c0c */ /* 0x000fe2000bf06070 */
[----:B------:R-:W-:Y:S02]  /*0b20*/  UMOV UR4, 0xffffffff ;  /* 0xffffffff00047882 */ /* 0x000fe40000000000 */
[----:B------:R-:W-:Y:S01]  /*0b30*/  IMAD.U32 R2, RZ, RZ, UR4 ;  /* 0x00000004ff027e24 */ /* 0x000fe2000f8e00ff */
[----:B------:R-:W-:Y:S01]  /*0b40*/  ISETP.GE.U32.AND.EX P0, PT, R7, UR5, PT, P0 ;  /* 0x0000000507007c0c */ /* 0x000fe2000bf06100 */
[----:B------:R-:W-:Y:S01]  /*0b50*/  UMOV UR5, 0xffffffff ;  /* 0xffffffff00057882 */ /* 0x000fe20000000000 */
[----:B------:R-:W-:Y:S02]  /*0b60*/  IMAD.U32 R23, RZ, RZ, UR4 ;  /* 0x00000004ff177e24 */ /* 0x000fe4000f8e00ff */
[----:B------:R0:W-:Y:S01]  /*0b70*/  STL [R1+0x9c], R2 ;  /* 0x00009c0201007387 */ /* 0x0001e20000100800 */
[----:B------:R-:W-:-:S08]  /*0b80*/  IMAD.U32 R22, RZ, RZ, UR5 ;  /* 0x00000005ff167e24 */ /* 0x000fd0000f8e00ff */
[----:B------:R-:W-:Y:S05]  /*0b90*/  @P0 BRA `(.L_x_8) ;  /* 0x0000000400600947 */ /* 0x000fea0003800000 */
[----:B------:R-:W-:Y:S01]  /*0ba0*/  ULDC.64 UR16, c[0x0][0x628] ;  /* 0x00018a0000107ab9 */ /* 0x000fe20000000a00 */
[C---:B------:R-:W-:Y:S01]  /*0bb0*/  R2UR UR19, R8.reuse ;  /* 0x00000000081372ca */ /* 0x040fe200000e0000 */
[----:B------:R-:W-:Y:S01]  /*0bc0*/  ULDC UR18, c[0x0][0x630] ;  /* 0x00018c0000127ab9 */ /* 0x000fe20000000800 */
[----:B------:R-:W-:Y:S02]  /*0bd0*/  ISETP.NE.U32.AND P0, PT, RZ, UR16, PT ;  /* 0x00000010ff007c0c */ /* 0x000fe4000bf05070 */
[----:B------:R-:W-:Y:S02]  /*0be0*/  R2UR UR4, R8 ;  /* 0x00000000080472ca */ /* 0x000fe400000e0000 */
[----:B------:R-:W-:Y:S02]  /*0bf0*/  ISETP.NE.AND.EX P0, PT, RZ, UR17, PT, P0 ;  /* 0x00000011ff007c0c */ /* 0x000fe4000bf05300 */
[----:B------:R-:W-:-:S11]  /*0c00*/  R2UR UR5, R7 ;  /* 0x00000000070572ca */ /* 0x000fd600000e0000 */
[----:B------:R-:W-:Y:S05]  /*0c10*/  @!P0 BRA `(.L_x_9) ;  /* 0x0000000000308947 */ /* 0x000fea0003800000 */
[----:B------:R-:W-:Y:S01]  /*0c20*/  R2UR UR4, R8 ;  /* 0x00000000080472ca */ /* 0x000fe200000e0000 */
[----:B------:R-:W-:Y:S01]  /*0c30*/  ULDC UR9, c[0x0][0x634] ;  /* 0x00018d0000097ab9 */ /* 0x000fe20000000800 */
[----:B------:R-:W-:-:S11]  /*0c40*/  R2UR UR13, R7 ;  /* 0x00000000070d72ca */ /* 0x000fd600000e0000 */
[----:B------:R-:W-:-:S04]  /*0c50*/  UIADD3 UR9, UP0, UR4, UR9, URZ ;  /* 0x0000000904097290 */ /* 0x000fc8000ff1e03f */
[----:B------:R-:W-:-:S04]  /*0c60*/  UIADD3.X UR13, URZ, UR13, URZ, UP0, !UPT ;  /* 0x0000000d3f0d7290 */ /* 0x000fc800087fe43f */
[----:B------:R-:W-:-:S04]  /*0c70*/  UIMAD.WIDE.U32 UR4, UR13, UR16, URZ ;  /* 0x000000100d0472a5 */ /* 0x000fc8000f8e003f */
[----:B------:R-:W-:Y:S02]  /*0c80*/  UIMAD.WIDE.U32 UR6, UP0, UR9, UR17, UR4 ;  /* 0x00000011090672a5 */ /* 0x000fe4000f800004 */
[----:B------:R-:W-:Y:S02]  /*0c90*/  UIMAD.WIDE.U32 UR4, UR9, UR16, URZ ;  /* 0x00000010090472a5 */ /* 0x000fe4000f8e003f */
[----:B------:R-:W-:Y:S02]  /*0ca0*/  UIADD3.X UR15, URZ, URZ, URZ, UP0, !UPT ;  /* 0x0000003f3f0f7290 */ /* 0x000fe400087fe43f */
[----:B------:R-:W-:Y:S01]  /*0cb0*/  UIADD3 URZ, UP0, UR5, UR6, URZ ;  /* 0x00000006053f7290 */ /* 0x000fe2000ff1e03f */
[----:B------:R-:W-:-:S03]  /*0cc0*/  UMOV UR14, UR7 ;  /* 0x00000007000e7c82 */ /* 0x000fc60008000000 */
[----:B------:R-:W-:-:S12]  /*0cd0*/  UIMAD.WIDE.U32.X UR4, UR13, UR17, UR14, UP0 ;  /* 0x000000110d0472a5 */ /* 0x000fd800080e040e */
.L_x_9:
[----:B------:R-:W-:Y:S01]  /*0ce0*/  R2UR UR6, R6 ;  /* 0x00000000060672ca */ /* 0x000fe200000e0000 */
[----:B------:R-:W-:Y:S01]  /*0cf0*/  USHF.R.U64 UR4, UR4, UR18, UR5 ;  /* 0x0000001204047299 */ /* 0x000fe20008001205 */
[----:B------:R-:W-:Y:S01]  /*0d00*/  R2UR UR15, R7 ;  /* 0x00000000070f72ca */ /* 0x000fe200000e0000 */
[----:B------:R-:W-:Y:S01]  /*0d10*/  USHF.R.U32.HI UR5, URZ, UR18, UR5 ;  /* 0x000000123f057299 */ /* 0x000fe20008011605 */
[----:B------:R-:W-:Y:S01]  /*0d20*/  ULDC.64 UR16, c[0x0][0x620] ;  /* 0x0001880000107ab9 */ /* 0x000fe20000000a00 */
[----:B------:R-:W-:Y:S01]  /*0d30*/  UMOV UR14, UR19 ;  /* 0x00000013000e7c82 */ /* 0x000fe20008000000 */
[----:B------:R-:W-:Y:S01]  /*0d40*/  ULDC UR13, c[0x0][0x618] ;  /* 0x00018600000d7ab9 */ /* 0x000fe20000000800 */
[----:B------:R-:W-:Y:S01]  /*0d50*/  UIMAD UR12, UR11, UR12, UR10 ;  /* 0x0000000c0b0c72a4 */ /* 0x000fe2000f8e020a */
[----:B------:R-:W-:Y:S02]  /*0d60*/  ULDC UR19, c[0x0][0x658] ;  /* 0x0001960000137ab9 */ /* 0x000fe40000000800 */
[----:B------:R-:W-:Y:S01]  /*0d70*/  ULDC UR10, c[0x0][0x608] ;  /* 0x00018200000a7ab9 */ /* 0x000fe20000000800 */
[----:B------:R-:W-:-:S02]  /*0d80*/  UMOV UR11, 0xffffffff ;  /* 0xffffffff000b7882 */ /* 0x000fc40000000000 */
[----:B------:R-:W-:Y:S02]  /*0d90*/  UISETP.NE.AND UP1, UPT, UR6, URZ, UPT ;  /* 0x0000003f0600728c */ /* 0x000fe4000bf25270 */
[----:B------:R-:W-:Y:S01]  /*0da0*/  UIADD3 UR6, UP0, URZ, -UR4, URZ ;  /* 0x800000043f067290 */ /* 0x000fe2000ff1e03f */
[----:B------:R-:W-:Y:S01]  /*0db0*/  ULDC UR18, c[0x0][0x600] ;  /* 0x0001800000127ab9 */ /* 0x000fe20000000800 */
[----:B------:R-:W-:Y:S02]  /*0dc0*/  ULDC UR20, c[0x0][0x648] ;  /* 0x0001920000147ab9 */ /* 0x000fe40000000800 */
[----:B------:R-:W-:Y:S02]  /*0dd0*/  UIADD3.X UR5, URZ, ~UR5, URZ, UP0, !UPT ;  /* 0x800000053f057290 */ /* 0x000fe400087fe43f */
[----:B------:R-:W-:Y:S02]  /*0de0*/  UIMAD.WIDE.U32 UR14, UR6, UR16, UR14 ;  /* 0x00000010060e72a5 */ /* 0x000fe4000f8e000e */
[----:B------:R-:W-:-:S02]  /*0df0*/  UIMAD UR5, UR5, UR16, URZ ;  /* 0x00000010050572a4 */ /* 0x000fc4000f8e023f */
[----:B------:R-:W-:Y:S02]  /*0e00*/  UIADD3 UR16, UR18, -0x1, URZ ;  /* 0xffffffff12107890 */ /* 0x000fe4000fffe03f */
[----:B------:R-:W-:Y:S01]  /*0e10*/  UIMAD UR5, UR6, UR17, UR5 ;  /* 0x00000011060572a4 */ /* 0x000fe2000f8e0205 */
[----:B------:R-:W-:Y:S02]  /*0e20*/  ULDC UR21, c[0x0][0x638] ;  /* 0x00018e0000157ab9 */ /* 0x000fe40000000800 */
[----:B------:R-:W-:Y:S01]  /*0e30*/  ULDC.64 UR6, c[0x0][0x640] ;  /* 0x0001900000067ab9 */ /* 0x000fe20000000a00 */
[----:B------:R-:W-:Y:S01]  /*0e40*/  UIADD3 UR9, UR15, UR5, URZ ;  /* 0x000000050f097290 */ /* 0x000fe2000fffe03f */
[----:B------:R-:W-:Y:S01]  /*0e50*/  ISETP.NE.U32.AND P0, PT, RZ, UR6, PT ;  /* 0x00000006ff007c0c */ /* 0x000fe2000bf05070 */
[----:B------:R-:W-:Y:S02]  /*0e60*/  USEL UR5, UR8, UR12, !UP1 ;  /* 0x0000000c08057287 */ /* 0x000fe4000c800000 */
[----:B------:R-:W-:Y:S01]  /*0e70*/  USHF.R.U64 UR17, UR14, UR13, UR9 ;  /* 0x0000000d0e117299 */ /* 0x000fe20008001209 */
[----:B------:R-:W-:Y:S01]  /*0e80*/  ISETP.NE.AND.EX P0, PT, RZ, UR7, PT, P0 ;  /* 0x00000007ff007c0c */ /* 0x000fe2000bf05300 */
[----:B------:R-:W-:-:S02]  /*0e90*/  USHF.R.U32.HI UR9, URZ, UR13, UR9 ;  /* 0x0000000d3f097299 */ /* 0x000fc40008011609 */
[----:B------:R-:W-:Y:S02]  /*0ea0*/  USHF.L.U32 UR8, UR11, UR19, URZ ;  /* 0x000000130b087299 */ /* 0x000fe4000800063f */
[----:B------:R-:W-:Y:S02]  /*0eb0*/  USHF.R.U64 UR23, UR17, UR10, UR9 ;  /* 0x0000000a11177299 */ /* 0x000fe40008001209 */
[----:B------:R-:W-:Y:S02]  /*0ec0*/  USHF.R.U32.HI UR9, URZ, UR10, UR9 ;  /* 0x0000000a3f097299 */ /* 0x000fe40008011609 */
[----:B------:R-:W-:Y:S02]  /*0ed0*/  ULOP3.LUT UR14, URZ, UR8, URZ, 0x33, !UPT ;  /* 0x000000083f0e7292 */ /* 0x000fe4000f8e333f */
[----:B------:R-:W-:Y:S02]  /*0ee0*/  USHF.R.U64 UR24, UR23, UR19, UR9 ;  /* 0x0000001317187299 */ /* 0x000fe40008001209 */
[----:B------:R-:W-:Y:S01]  /*0ef0*/  USHF.R.U32.HI UR9, URZ, UR19, UR9 ;  /* 0x000000133f097299 */ /* 0x000fe20008011609 */
[----:B------:R-:W-:-:S04]  /*0f00*/  UMOV UR22, 0x1 ;  /* 0x0000000100167882 */ /* 0x000fc80000000000 */
[----:B------:R-:W-:Y:S01]  /*0f10*/  UMOV UR8, UR24 ;  /* 0x0000001800087c82 */ /* 0x000fe20008000000 */
[----:B------:R-:W-:Y:S06]  /*0f20*/  @!P0 BRA `(.L_x_10) ;  /* 0x0000000000308947 */ /* 0x000fec0003800000 */
[----:B------:R-:W-:Y:S02]  /*0f30*/  ULDC UR12, c[0x0][0x64c] ;  /* 0x00019300000c7ab9 */ /* 0x000fe40000000800 */
        /* <DEDUP_REMOVED lines=8> */
[----:B------:R-:W-:-:S07]  /*0fc0*/  UIMAD.WIDE.U32.X UR6, UR15, UR7, UR12, UP0 ;  /* 0x000000070f0672a5 */ /* 0x000fce00080e040c */
[----:B------:R-:W-:Y:S01]  /*0fd0*/  UMOV UR8, UR6 ;  /* 0x0000000600087c82 */ /* 0x000fe20008000000 */
[----:B------:R-:W-:-:S05]  /*0fe0*/  UMOV UR9, UR7 ;  /* 0x0000000700097c82 */ /* 0x000fca0008000000 */
.L_x_10:
[----:B------:R-:W-:Y:S01]  /*0ff0*/  R2UR UR6, R6 ;  /* 0x00000000060672ca */ /* 0x000fe200000e0000 */
[----:B0-----:R-:W-:Y:S01]  /*1000*/  IMAD.U32 R2, RZ, RZ, UR4 ;  /* 0x00000004ff027e24 */ /* 0x001fe2000f8e00ff */
[----:B------:R-:W-:Y:S01]  /*1010*/  USHF.R.U64 UR7, UR8, UR20, UR9 ;  /* 0x0000001408077299 */ /* 0x000fe20008001209 */
[----:B------:R-:W-:Y:S01]  /*1020*/  MOV R0, 0x1 ;  /* 0x0000000100007802 */ /* 0x000fe20000000f00 */
[----:B------:R-:W-:Y:S02]  /*1030*/  ULOP3.LUT UR14, UR23, UR14, URZ, 0xc0, !UPT ;  /* 0x0000000e170e7292 */ /* 0x000fe4000f8ec03f */
[----:B------:R2:W-:Y:S01]  /*1040*/  STL [R1+0x9c], R2 ;  /* 0x00009c0201007387 */ /* 0x0005e20000100800 */
[----:B------:R-:W-:Y:S02]  /*1050*/  UIADD3 UR8, -UR7, URZ, URZ ;  /* 0x0000003f07087290 */ /* 0x000fe4000fffe13f */
[----:B------:R-:W-:-:S04]  /*1060*/  ULOP3.LUT UR16, UR17, UR16, URZ, 0xc0, !UPT ;  /* 0x0000001011107292 */ /* 0x000fc8000f8ec03f */
[----:B------:R-:W-:Y:S02]  /*1070*/  UISETP.NE.AND UP0, UPT, UR6, URZ, UPT ;  /* 0x0000003f0600728c */ /* 0x000fe4000bf05270 */
[----:B------:R-:W-:-:S04]  /*1080*/  USHF.L.U32 UR6, UR22, UR19, URZ ;  /* 0x0000001316067299 */ /* 0x000fc8000800063f */
[----:B------:R-:W-:Y:S02]  /*1090*/  UIMAD UR14, UR6, UR7, UR14 ;  /* 0x00000007060e72a4 */ /* 0x000fe4000f8e020e */
[----:B------:R-:W-:Y:S01]  /*10a0*/  UIMAD UR6, UR8, UR21, UR24 ;  /* 0x00000015080672a4 */ /* 0x000fe2000f8e0218 */
[----:B------:R-:W-:Y:S02]  /*10b0*/  ULDC UR7, c[0x0][0x610] ;  /* 0x0001840000077ab9 */ /* 0x000fe40000000800 */
[----:B------:R-:W-:Y:S02]  /*10c0*/  UIMAD UR5, UR14, UR7, UR5 ;  /* 0x000000070e0572a4 */ /* 0x000fe4000f8e0205 */
[----:B------:R-:W-:-:S04]  /*10d0*/  UIMAD UR6, UR6, UR18, UR16 ;  /* 0x00000012060672a4 */ /* 0x000fc8000f8e0210 */
[----:B------:R-:W-:Y:S02]  /*10e0*/  USEL UR7, UR6, UR5, !UP0 ;  /* 0x0000000506077287 */ /* 0x000fe4000c000000 */
[----:B------:R-:W-:-:S04]  /*10f0*/  USEL UR5, UR5, UR6, !UP0 ;  /* 0x0000000605057287 */ /* 0x000fc8000c000000 */
[----:B------:R-:W-:Y:S02]  /*1100*/  IMAD.U32 R22, RZ, RZ, UR7 ;  /* 0x00000007ff167e24 */ /* 0x000fe4000f8e00ff */
[----:B--2---:R-:W-:-:S07]  /*1110*/  IMAD.U32 R23, RZ, RZ, UR5 ;  /* 0x00000005ff177e24 */ /* 0x004fce000f8e00ff */
.L_x_8:
[----:B------:R-:W-:-:S08]  /*1120*/  NOP ;  /* 0x0000000000007918 */ /* 0x000fd00000000000 */
[----:B------:R-:W2:Y:S02]  /*1130*/  USETMAXREG.TRY_ALLOC.CTAPOOL UP0, 0xf0 ;  /* 0x000000f0000079c8 */ /* 0x000ea40008000600 */
[----:B--2---:R-:W-:-:S13]  /*1140*/  PLOP3.LUT P0, PT, PT, PT, UP0, 0x80, 0x0 ;  /* 0x000000000000781c */ /* 0x004fda0003f0f008 */
[----:B------:R-:W-:Y:S05]  /*1150*/  @!P0 BRA `(.L_x_8) ;  /* 0xfffffffc00f08947 */ /* 0x000fea000383ffff */
[----:B------:R-:W-:Y:S02]  /*1160*/  ULDC.64 UR4, c[0x0][0x598] ;  /* 0x0001660000047ab9 */ /* 0x000fe40000000a00 */
[----:B------:R-:W-:-:S04]  /*1170*/  ISETP.NE.U32.AND P0, PT, RZ, UR4, PT ;  /* 0x00000004ff007c0c */ /* 0x000fc8000bf05070 */
[----:B------:R-:W-:-:S13]  /*1180*/  ISETP.NE.AND.EX P0, PT, RZ, UR5, PT, P0 ;  /* 0x00000005ff007c0c */ /* 0x000fda000bf05300 */
[----:B------:R-:W-:Y:S05]  /*1190*/  @!P0 BRA `(.L_x_11) ;  /* 0x0000000000248947 */ /* 0x000fea0003800000 */
[----:B0-----:R-:W0:Y:S01]  /*11a0*/  LDC.64 R2, c[0x0][0x598] ;  /* 0x00016600ff027b82 */ /* 0x001e220000000a00 */
[----:B------:R-:W-:Y:S02]  /*11b0*/  ULDC.64 UR4, c[0x0][0x208] ;  /* 0x0000820000047ab9 */ /* 0x000fe40000000a00 */
[----:B0-----:R-:W2:Y:S02]  /*11c0*/  LDG.E.64 R2, desc[UR4][R2.64] ;  /* 0x0000000402027981 */ /* 0x001ea4000c1e1b00 */
[----:B--2---:R-:W-:-:S04]  /*11d0*/  ISETP.NE.U32.AND P0, PT, R2, RZ, PT ;  /* 0x000000ff0200720c */ /* 0x004fc80003f05070 */
[----:B------:R-:W-:-:S13]  /*11e0*/  ISETP.NE.AND.EX P0, PT, R3, RZ, PT, P0 ;  /* 0x000000ff0300720c */ /* 0x000fda0003f05300 */
[----:B------:R-:W-:Y:S05]  /*11f0*/  @!P0 BRA `(.L_x_11) ;  /* 0x00000000000c8947 */ /* 0x000fea0003800000 */
[----:B------:R-:W-:Y:S02]  /*1200*/  ULDC.64 UR4, c[0x0][0x208] ;  /* 0x0000820000047ab9 */ /* 0x000fe40000000a00 */
[----:B------:R0:W5:Y:S01]  /*1210*/  LD.E R17, desc[UR4][R2.64] ;  /* 0x0000000402117980 */ /* 0x000162000c101900 */
[----:B------:R-:W-:Y:S05]  /*1220*/  BRA `(.L_x_12) ;  /* 0x0000000000287947 */ /* 0x000fea0003800000 */
.L_x_11:
[----:B------:R-:W-:Y:S02]  /*1230*/  ULDC.64 UR4, c[0x0][0x588] ;  /* 0x0001620000047ab9 */ /* 0x000fe40000000a00 */
[----:B------:R-:W-:-:S04]  /*1240*/  ISETP.NE.U32.AND P0, PT, RZ, UR4, PT ;  /* 0x00000004ff007c0c */ /* 0x000fc8000bf05070 */
[----:B------:R-:W-:-:S13]  /*1250*/  ISETP.NE.AND.EX P0, PT, RZ, UR5, PT, P0 ;  /* 0x00000005ff007c0c */ /* 0x000fda000bf05300 */
[----:B------:R-:W-:Y:S05]  /*1260*/  @!P0 BRA `(.L_x_13) ;  /* 0x0000000000108947 */ /* 0x000fea0003800000 */
[----:B0-----:R-:W0:Y:S01]  /*1270*/  LDC.64 R2, c[0x0][0x588] ;  /* 0x00016200ff027b82 */ /* 0x001e220000000a00 */
[----:B------:R-:W-:Y:S02]  /*1280*/  ULDC.64 UR4, c[0x0][0x208] ;  /* 0x0000820000047ab9 */ /* 0x000fe40000000a00 */
[----:B0-----:R2:W5:Y:S01]  /*1290*/  LDG.E R17, desc[UR4][R2.64] ;  /* 0x0000000402117981 */ /* 0x001562000c1e1900 */
[----:B------:R-:W-:Y:S05]  /*12a0*/  BRA `(.L_x_12) ;  /* 0x0000000000087947 */ /* 0x000fea0003800000 */
.L_x_13:
[----:B------:R-:W-:Y:S02]  /*12b0*/  ULDC UR4, c[0x0][0x580] ;  /* 0x0001600000047ab9 */ /* 0x000fe40000000800 */
[----:B------:R-:W-:-:S07]  /*12c0*/  IMAD.U32 R17, RZ, RZ, UR4 ;  /* 0x00000004ff117e24 */ /* 0x000fce000f8e00ff */
.L_x_12:
[----:B------:R-:W-:Y:S02]  /*12d0*/  ULDC.64 UR4, c[0x0][0x5a0] ;  /* 0x0001680000047ab9 */ /* 0x000fe40000000a00 */
[----:B------:R-:W-:-:S04]  /*12e0*/  ISETP.NE.U32.AND P0, PT, RZ, UR4, PT ;  /* 0x00000004ff007c0c */ /* 0x000fc8000bf05070 */
[----:B------:R-:W-:-:S13]  /*12f0*/  ISETP.NE.AND.EX P0, PT, RZ, UR5, PT, P0 ;  /* 0x00000005ff007c0c */ /* 0x000fda000bf05300 */
[----:B------:R-:W-:Y:S05]  /*1300*/  @!P0 BRA `(.L_x_14) ;  /* 0x0000000000248947 */ /* 0x000fea0003800000 */
[----:B0-2---:R-:W0:Y:S01]  /*1310*/  LDC.64 R2, c[0x0][0x5a0] ;  /* 0x00016800ff027b82 */ /* 0x005e220000000a00 */
        /* <DEDUP_REMOVED lines=8> */
.L_x_14:
[----:B------:R-:W-:Y:S02]  /*13a0*/  ULDC.64 UR4, c[0x0][0x590] ;  /* 0x0001640000047ab9 */ /* 0x000fe40000000a00 */
[----:B------:R-:W-:-:S04]  /*13b0*/  ISETP.NE.U32.AND P0, PT, RZ, UR4, PT ;  /* 0x00000004ff007c0c */ /* 0x000fc8000bf05070 */
[----:B------:R-:W-:-:S13]  /*13c0*/  ISETP.NE.AND.EX P0, PT, RZ, UR5, PT, P0 ;  /* 0x00000005ff007c0c */ /* 0x000fda000bf05300 */
[----:B------:R-:W-:Y:S05]  /*13d0*/  @!P0 BRA `(.L_x_16) ;  /* 0x0000000000108947 */ /* 0x000fea0003800000 */
[----:B------:R-:W3:Y:S01]  /*13e0*/  LDC.64 R18, c[0x0][0x590] ;  /* 0x00016400ff127b82 */ /* 0x000ee20000000a00 */
[----:B------:R-:W-:Y:S02]  /*13f0*/  ULDC.64 UR4, c[0x0][0x208] ;  /* 0x0000820000047ab9 */ /* 0x000fe40000000a00 */
[----:B---3--:R3:W5:Y:S01]  /*1400*/  LDG.E R18, desc[UR4][R18.64] ;  /* 0x0000000412127981 */ /* 0x008762000c1e1900 */
[----:B------:R-:W-:Y:S05]  /*1410*/  BRA `(.L_x_15) ;  /* 0x0000000000087947 */ /* 0x000fea0003800000 */
.L_x_16:
[----:B------:R-:W-:Y:S02]  /*1420*/  ULDC UR4, c[0x0][0x584] ;  /* 0x0001610000047ab9 */ /* 0x000fe40000000800 */
[----:B------:R-:W-:-:S07]  /*1430*/  IMAD.U32 R18, RZ, RZ, UR4 ;  /* 0x00000004ff127e24 */ /* 0x000fce000f8e00ff */
.L_x_15:
[----:B------:R-:W-:-:S13]  /*1440*/  LOP3.LUT P0, RZ, R0, 0xff, RZ, 0xc0, !PT ;  /* 0x000000ff00ff7812 */ /* 0x000fda000780c0ff */
[----:B------:R-:W-:Y:S05]  /*1450*/  @!P0 EXIT ;  /* 0x000000000000894d */ /* 0x000fea0003800000 */
[----:B------:R-:W-:Y:S02]  /*1460*/  ULDC UR4, c[0x0][0x28c] ;  /* 0x0000a30000047ab9 */ /* 0x000fe40000000800 */
[----:B------:R-:W-:-:S04]  /*1470*/  UIADD3 UR4, UR4, 0x7f, URZ ;  /* 0x0000007f04047890 */ /* 0x000fc8000fffe03f */
[----:B------:R-:W-:-:S04]  /*1480*/  USHF.R.S32.HI UR5, URZ, 0x1f, UR4 ;  /* 0x0000001f3f057899 */ /* 0x000fc80008011404 */
[----:B------:R-:W-:-:S03]  /*1490*/  ULEA.HI UR5, UR5, UR4, URZ, 0x7 ;  /* 0x0000000405057291 */ /* 0x000fc6000f8f383f */
[----:B------:R-:W-:Y:S01]  /*14a0*/  UMOV UR4, URZ ;  /* 0x0000003f00047c82 */ /* 0x000fe20008000000 */
[----:B------:R-:W-:Y:S01]  /*14b0*/  USHF.R.S32.HI UR6, URZ, 0x7, UR5 ;  /* 0x000000073f067899 */ /* 0x000fe20008011405 */
[----:B0-2---:R-:W-:Y:S02]  /*14c0*/  IMAD.U32 R2, RZ, RZ, UR4 ;  /* 0x00000004ff027e24 */ /* 0x005fe4000f8e00ff */
[----:B------:R-:W-:Y:S02]  /*14d0*/  UMOV UR5, URZ ;  /* 0x0000003f00057c82 */ /* 0x000fe40008000000 */
[----:B------:R-:W-:Y:S01]  /*14e0*/  IMAD.U32 R0, RZ, RZ, UR5 ;  /* 0x00000005ff007e24 */ /* 0x000fe2000f8e00ff */
[----:B------:R-:W-:-:S05]  /*14f0*/  MOV R3, UR6 ;  /* 0x0000000600037c02 */ /* 0x000fca0008000f00 */
[----:B------:R0:W-:Y:S04]  /*1500*/  STL [R1+0xa8], R3 ;  /* 0x0000a80301007387 */ /* 0x0001e80000100800 */
[----:B------:R0:W-:Y:S04]  /*1510*/  STL [R1+0xa0], R0 ;  /* 0x0000a00001007387 */ /* 0x0001e80000100800 */
[----:B------:R0:W-:Y:S02]  /*1520*/  STL [R1+0x98], R2 ;  /* 0x0000980201007387 */ /* 0x0001e40000100800 */
.L_x_520:
[----:B0-----:R-:W0:Y:S01]  /*1530*/  S2R R0, SR_TID.X ;  /* 0x0000000000007919 */ /* 0x001e220000002100 */
[----:B------:R-:W2:Y:S01]  /*1540*/  S2UR UR7, SR_CgaCtaId ;  /* 0x00000000000779c3 */ /* 0x000ea20000008800 */
[----:B------:R-:W-:Y:S02]  /*1550*/  UMOV UR6, 0x400 ;  /* 0x0000040000067882 */ /* 0x000fe40000000000 */
[----:B--2---:R-:W-:Y:S01]  /*1560*/  ULEA UR6, UR7, UR6, 0x18 ;  /* 0x0000000607067291 */ /* 0x004fe2000f8ec03f */
[----:B0-----:R-:W-:-:S04]  /*1570*/  LOP3.LUT R0, R0, 0x80, RZ, 0xc0, !PT ;  /* 0x0000008000007812 */ /* 0x001fc800078ec0ff */
[----:B------:R-:W-:-:S06]  /*1580*/  SHF.R.U32.HI R0, RZ, 0x7, R0 ;  /* 0x00000007ff007819 */ /* 0x000fcc0000011600 */
[----:B------:R-:W0:Y:S02]  /*1590*/  SHFL.IDX PT, R0, R0, RZ, 0x1f ;  /* 0x00001fff00007589 */ /* 0x000e2400000e0000 */
[----:B0-----:R-:W-:-:S13]  /*15a0*/  R2UR UR4, R0 ;  /* 0x00000000000472ca */ /* 0x001fda00000e0000 */
[----:B------:R-:W-:-:S04]  /*15b0*/  ULEA.HI UR5, UR4, UR4, URZ, 0x1 ;  /* 0x0000000404057291 */ /* 0x000fc8000f8f083f */
[----:B------:R-:W-:-:S04]  /*15c0*/  ULOP3.LUT UR5, UR5, 0x7fffe, URZ, 0xc0, !UPT ;  /* 0x0007fffe05057892 */ /* 0x000fc8000f8ec03f */
[----:B------:R-:W-:-:S03]  /*15d0*/  UIADD3 UR5, UR4, -UR5, URZ ;  /* 0x8000000504057290 */ /* 0x000fc6000fffe03f */
[----:B------:R-:W-:Y:S01]  /*15e0*/  ULDC UR4, c[0x0][0x28c] ;  /* 0x0000a30000047ab9 */ /* 0x000fe20000000800 */
[----:B------:R-:W-:Y:S01]  /*15f0*/  ULEA UR5, UR5, UR6, 0xd ;  /* 0x0000000605057291 */ /* 0x000fe2000f8e683f */
[----:B------:R-:W-:-:S03]  /*1600*/  ISETP.LT.AND P0, PT, RZ, UR4, PT ;  /* 0x00000004ff007c0c */ /* 0x000fc6000bf01270 */
[----:B------:R-:W-:-:S04]  /*1610*/  UIADD3 UR5, UR5, 0x100, URZ ;  /* 0x0000010005057890 */ /* 0x000fc8000fffe03f */
[----:B------:R-:W-:-:S04]  /*1620*/  USHF.R.U32.HI UR5, URZ, 0x4, UR5 ;  /* 0x000000043f057899 */ /* 0x000fc80008011605 */
[----:B------:R-:W-:-:S04]  /*1630*/  ULOP3.LUT UR5, UR5, 0x3fff, URZ, 0xc0, !UPT ;  /* 0x00003fff05057892 */ /* 0x000fc8000f8ec03f */
[----:B------:R-:W-:-:S06]  /*1640*/  ULOP3.LUT UR4, UR5, 0x10000, URZ, 0xfc, !UPT ;  /* 0x0001000005047892 */ /* 0x000fcc000f8efc3f */
[----:B---3--:R-:W-:Y:S01]  /*1650*/  IMAD.U32 R19, RZ, RZ, UR4 ;  /* 0x00000004ff137e24 */ /* 0x008fe2000f8e00ff */
[----:B----4-:R-:W-:Y:S06]  /*1660*/  @P0 BRA `(.L_x_17) ;  /* 0x0000000000400947 */ /* 0x010fec0003800000 */
[----:B------:R-:W-:Y:S01]  /*1670*/  MOV R0, 0x0 ;  /* 0x0000000000007802 */ /* 0x000fe20000000f00 */
[----:B------:R-:W-:Y:S01]  /*1680*/  ULDC.64 UR4, c[0x4][0x68] ;  /* 0x01001a0000047ab9 */ /* 0x000fe20000000a00 */
[----:B------:R-:W-:Y:S01]  /*1690*/  ULDC.64 UR6, c[0x4][0x8] ;  /* 0x0100020000067ab9 */ /* 0x000fe20000000a00 */
[----:B------:R-:W-:Y:S01]  /*16a0*/  IMAD.U32 R4, RZ, RZ, UR4 ;  /* 0x00000004ff047e24 */ /* 0x000fe2000f8e00ff */
[----:B------:R0:W2:Y:S01]  /*16b0*/  LDC.64 R2, c[0x4][R0] ;  /* 0x0100000000027b82 */ /* 0x0000a20000000a00 */
[----:B------:R-:W-:Y:S01]  /*16c0*/  IMAD.U32 R5, RZ, RZ, UR5 ;  /* 0x00000005ff057e24 */ /* 0x000fe2000f8e00ff */
[----:B------:R-:W-:Y:S01]  /*16d0*/  ULDC.64 UR4, c[0x4][0x70] ;  /* 0x01001c0000047ab9 */ /* 0x000fe20000000a00 */
[----:B------:R-:W-:Y:S01]  /*16e0*/  IMAD.U32 R10, RZ, RZ, UR6 ;  /* 0x00000006ff0a7e24 */ /* 0x000fe2000f8e00ff */
[----:B-1----:R-:W-:Y:S01]  /*16f0*/  MOV R6, UR4 ;  /* 0x0000000400067c02 */ /* 0x002fe20008000f00 */
[----:B------:R-:W-:Y:S01]  /*1700*/  IMAD.U32 R7, RZ, RZ, UR5 ;  /* 0x00000005ff077e24 */ /* 0x000fe2000f8e00ff */
[----:B------:R-:W-:Y:S01]  /*1710*/  MOV R13, RZ ;  /* 0x000000ff000d7202 */ /* 0x000fe20000000f00 */
[----:B------:R-:W-:-:S02]  /*1720*/  IMAD.U32 R11, RZ, RZ, UR7 ;  /* 0x00000007ff0b7e24 */ /* 0x000fc4000f8e00ff */
[----:B------:R-:W-:Y:S02]  /*1730*/  IMAD.MOV.U32 R8, RZ, RZ, 0x1e1 ;  /* 0x000001e1ff087424 */ /* 0x000fe400078e00ff */
[----:B0-----:R-:W-:-:S07]  /*1740*/  IMAD.MOV.U32 R12, RZ, RZ, 0x1 ;  /* 0x00000001ff0c7424 */ /* 0x001fce00078e00ff */
[----:B------:R-:W-:-:S07]  /*1750*/  LEPC R20, `(.L_x_17) ;  /* 0x000000001014794e */ /* 0x000fce0000000000 */
[----:B--2--5:R-:W-:Y:S05]  /*1760*/  CALL.ABS.NOINC R2 ;  /* 0x0000000002007343 */ /* 0x024fea0003c00000 */
.L_x_17:
[----:B------:R-:W2:Y:S02]  /*1770*/  LDL R2, [R1+0x88] ;  /* 0x0000880001027983 */ /* 0x000ea40000100800 */
[----:B--2---:R-:W-:-:S13]  /*1780*/  R2UR UR4, R2 ;  /* 0x00000000020472ca */ /* 0x004fda00000e0000 */
[----:B------:R-:W-:-:S06]  /*1790*/  ULOP3.LUT UR4, UR4, 0x1, URZ, 0xfc, !UPT ;  /* 0x0000000104047892 */ /* 0x000fcc000f8efc3f */
[----:B------:R-:W-:-:S05]  /*17a0*/  IMAD.U32 R0, RZ, RZ, UR4 ;  /* 0x00000004ff007e24 */ /* 0x000fca000f8e00ff */
[----:B------:R-:W-:-:S13]  /*17b0*/  ISETP.NE.AND P0, PT, R0, 0x3, PT ;  /* 0x000000030000780c */ /* 0x000fda0003f05270 */
[----:B------:R-:W-:Y:S05]  /*17c0*/  @!P0 BRA `(.L_x_18) ;  /* 0x0000000000048947 */ /* 0x000fea0003800000 */
[----:B------:R-:W-:Y:S01]  /*17d0*/  BPT.TRAP 0x1 ;  /* 0x000000040000795c */ /* 0x000fe20000300000 */
.L_x_18:
[----:B------:R-:W2:Y:S04]  /*17e0*/  LDL R0, [R1+0xa0] ;  /* 0x0000a00001007983 */ /* 0x000ea80000100800 */
[----:B------:R-:W3:Y:S01]  /*17f0*/  LDL R2, [R1+0x98] ;  /* 0x0000980001027983 */ /* 0x000ee20000100800 */
[----:B------:R-:W0:Y:S01]  /*1800*/  S2UR UR5, SR_CgaCtaId ;  /* 0x00000000000579c3 */ /* 0x000e220000008800 */
[----:B------:R-:W-:Y:S02]  /*1810*/  UMOV UR4, 0x400 ;  /* 0x0000040000047882 */ /* 0x000fe40000000000 */
[----:B0-----:R-:W-:Y:S01]  /*1820*/  ULEA UR4, UR5, UR4, 0x18 ;  /* 0x0000000405047291 */ /* 0x001fe2000f8ec03f */
[----:B--2---:R-:W-:Y:S02]  /*1830*/  R2UR UR6, R0 ;  /* 0x00000000000672ca */ /* 0x004fe400000e0000 */
[----:B---3--:R-:W-:-:S03]  /*1840*/  R2UR UR7, R2 ;  /* 0x00000000020772ca */ /* 0x008fc600000e0000 */
[----:B------:R-:W-:-:S08]  /*1850*/  IMAD.U32 R0, RZ, RZ, UR4 ;  /* 0x00000004ff007e24 */ /* 0x000fd0000f8e00ff */
[----:B------:R-:W-:Y:S02]  /*1860*/  IMAD.U32 R2, RZ, RZ, UR6 ;  /* 0x00000006ff027e24 */ /* 0x000fe4000f8e00ff */
[----:B------:R-:W-:-:S03]  /*1870*/  IMAD.U32 R3, RZ, RZ, UR7 ;  /* 0x00000007ff037e24 */ /* 0x000fc6000f8e00ff */
[----:B------:R-:W-:Y:S01]  /*1880*/  SHF.L.U32 R2, R2, 0x1f, RZ ;  /* 0x0000001f02027819 */ /* 0x000fe200000006ff */
[----:B------:R-:W-:-:S04]  /*1890*/  IMAD R3, R3, 0x8, R0 ;  /* 0x0000000803037824 */ /* 0x000fc800078e0200 */
[----:B------:R0:W2:Y:S01]  /*18a0*/  SYNCS.PHASECHK.TRANS64.TRYWAIT P1, [R3+URZ], R2 ;  /* 0x00000002030075a7 */ /* 0x0000a2000802017f */
[----:B------:R-:W-:Y:S05]  /*18b0*/  @!P0 BRA `(.L_x_19) ;  /* 0x0000000000048947 */ /* 0x000fea0003800000 */
[----:B------:R-:W-:Y:S01]  /*18c0*/  BPT.TRAP 0x1 ;  /* 0x000000040000795c */ /* 0x000fe20000300000 */
.L_x_19:
[----:B--2---:R-:W-:Y:S05]  /*18d0*/  @P1 BRA `(.L_x_20) ;  /* 0x0000000000081947 */ /* 0x004fea0003800000 */
[----:B------:R-:W2:Y:S02]  /*18e0*/  SYNCS.PHASECHK.TRANS64.TRYWAIT P1, [R3+URZ], R2 ;  /* 0x00000002030075a7 */ /* 0x000ea4000802017f */
[----:B--2---:R-:W-:Y:S05]  /*18f0*/  @!P1 BRA `(.L_x_21) ;  /* 0x00000188007c9947 */ /* 0x004fea0003800000 */
.L_x_20:
[----:B------:R-:W3:Y:S02]  /*1900*/  LDL R4, [R1+0xa8] ;  /* 0x0000a80001047983 */ /* 0x000ee40000100800 */
[----:B---3--:R-:W-:-:S13]  /*1910*/  R2UR UR5, R4 ;  /* 0x00000000040572ca */ /* 0x008fda00000e0000 */
[----:B------:R-:W-:-:S04]  /*1920*/  UISETP.LT.AND UP0, UPT, UR5, 0x1, UPT ;  /* 0x000000010500788c */ /* 0x000fc8000bf01270 */
[----:B------:R-:W-:-:S06]  /*1930*/  USEL UR4, UR5, 0x1, UP0 ;  /* 0x0000000105047887 */ /* 0x000fcc0008000000 */
[----:B0-2---:R-:W-:-:S04]  /*1940*/  MOV R2, UR4 ;  /* 0x0000000400027c02 */ /* 0x005fc80008000f00 */
[----:B------:R-:W-:Y:S01]  /*1950*/  IADD3 R2, -R2, UR5, RZ ;  /* 0x0000000502027c10 */ /* 0x000fe2000fffe1ff */
[----:B------:R-:W-:Y:S05]  /*1960*/  WARPSYNC.ALL ;  /* 0x0000000000007948 */ /* 0x000fea0003800000 */
[----:B------:R-:W-:Y:S01]  /*1970*/  ISETP.GE.AND P1, PT, R2, 0x1, PT ;  /* 0x000000010200780c */ /* 0x000fe20003f26270 */
[----:B------:R-:W-:Y:S04]  /*1980*/  STL [R1+0x154], R22 ;  /* 0x0001541601007387 */ /* 0x000fe80000100800 */
[----:B------:R0:W-:Y:S04]  /*1990*/  STL [R1+0x150], R2 ;  /* 0x0001500201007387 */ /* 0x0001e80000100800 */
[----:B-1----:R-:W2:Y:S01]  /*19a0*/  LDL R7, [R1+0x98] ;  /* 0x0000980001077983 */ /* 0x002ea20000100800 */
[----:B------:R-:W-:Y:S01]  /*19b0*/  R2UR UR4, R0 ;  /* 0x00000000000472ca */ /* 0x000fe200000e0000 */
[----:B------:R-:W-:Y:S01]  /*19c0*/  WARPGROUP.ARRIVE ;  /* 0x00000000000079c5 */ /* 0x000fe20000000000 */
[----:B------:R-:W-:Y:S01]  /*19d0*/  R2UR UR6, R19 ;  /* 0x00000000130672ca */ /* 0x000fe200000e0000 */
[----:B------:R-:W-:Y:S01]  /*19e0*/  UMOV UR7, 0x40000040 ;  /* 0x4000004000077882 */ /* 0x000fe20000000000 */
[----:B------:R-:W-:Y:S01]  /*19f0*/  UMOV UR19, 0x40000040 ;  /* 0x4000004000137882 */ /* 0x000fe20000000000 */
[----:B------:R-:W-:Y:S01]  /*1a00*/  UMOV UR23, 0x40000040 ;  /* 0x4000004000177882 */ /* 0x000fe20000000000 */
[----:B------:R-:W-:Y:S01]  /*1a10*/  UMOV UR15, 0x40000040 ;  /* 0x40000040000f7882 */ /* 0x000fe20000000000 */
[----:B------:R-:W-:Y:S01]  /*1a20*/  UMOV UR27, UR19 ;  /* 0x00000013001b7c82 */ /* 0x000fe20008000000 */
[----:B------:R-:W-:Y:S01]  /*1a30*/  UMOV UR31, 0x40000040 ;  /* 0x40000040001f7882 */ /* 0x000fe20000000000 */
[----:B------:R-:W-:Y:S01]  /*1a40*/  UMOV UR35, 0x40000040 ;  /* 0x4000004000237882 */ /* 0x000fe20000000000 */
[----:B------:R-:W-:Y:S01]  /*1a50*/  UMOV UR39, 0x40000040 ;  /* 0x4000004000277882 */ /* 0x000fe20000000000 */
[----:B------:R-:W-:Y:S01]  /*1a60*/  UMOV UR43, 0x40000040 ;  /* 0x40000040002b7882 */ /* 0x000fe20000000000 */
[----:B------:R-:W-:Y:S01]  /*1a70*/  UMOV UR47, 0x40000040 ;  /* 0x40000040002f7882 */ /* 0x000fe20000000000 */
[----:B------:R-:W-:Y:S01]  /*1a80*/  UIADD3 UR4, UR4, 0x18100, URZ ;  /* 0x0001810004047890 */ /* 0x000fe2000fffe03f */
[----:B-----5:R1:W-:Y:S01]  /*1a90*/  STL.64 [R1+0x148], R18 ;  /* 0x0001481201007387 */ /* 0x0203e20000100a00 */
[----:B------:R-:W-:Y:S01]  /*1aa0*/  UMOV UR59, 0x40000040 ;  /* 0x40000040003b7882 */ /* 0x000fe20000000000 */
[----:B------:R-:W-:Y:S01]  /*1ab0*/  UMOV UR55, 0x40000040 ;  /* 0x4000004000377882 */ /* 0x000fe20000000000 */
[----:B------:R-:W-:Y:S01]  /*1ac0*/  USHF.R.U32.HI UR4, URZ, 0x4, UR4 ;  /* 0x000000043f047899 */ /* 0x000fe20008011604 */
[----:B------:R3:W-:Y:S01]  /*1ad0*/  STL.64 [R1+0x140], R16 ;  /* 0x0001401001007387 */ /* 0x0007e20000100a00 */
[----:B------:R-:W-:Y:S01]  /*1ae0*/  UMOV UR49, 0x40000040 ;  /* 0x4000004000317882 */ /* 0x000fe20000000000 */
[----:B------:R-:W-:Y:S01]  /*1af0*/  UMOV UR51, UR55 ;  /* 0x0000003700337c82 */ /* 0x000fe20008000000 */
[----:B------:R-:W-:-:S04]  /*1b00*/  ULOP3.LUT UR4, UR4, 0x3fff, URZ, 0xc0, !UPT ;  /* 0x00003fff04047892 */ /* 0x000fc8000f8ec03f */
[----:B------:R-:W-:Y:S01]  /*1b10*/  ULOP3.LUT UR61, UR4, 0x10000, URZ, 0xfc, !UPT ;  /* 0x00010000043d7892 */ /* 0x000fe2000f8efc3f */
[----:B--2---:R-:W-:-:S13]  /*1b20*/  R2UR UR5, R7 ;  /* 0x00000000070572ca */ /* 0x004fda00000e0000 */
[----:B------:R-:W-:Y:S02]  /*1b30*/  ULEA UR60, UR5, UR6, 0xb ;  /* 0x00000006053c7291 */ /* 0x000fe4000f8e583f */
[----:B------:R-:W-:Y:S02]  /*1b40*/  UIMAD UR6, UR5, 0x780, UR61 ;  /* 0x00000780050678a4 */ /* 0x000fe4000f8e023d */
[----:B------:R-:W-:Y:S01]  /*1b50*/  UIADD3 UR50, UR60, 0x2, URZ ;  /* 0x000000023c327890 */ /* 0x000fe2000fffe03f */
[----:B------:R-:W-:Y:S02]  /*1b60*/  UMOV UR5, 0x40000040 ;  /* 0x4000004000057882 */ /* 0x000fe40000000000 */
[----:B------:R-:W-:Y:S01]  /*1b70*/  UMOV UR4, UR60 ;  /* 0x0000003c00047c82 */ /* 0x000fe20008000000 */
[----:B------:R-:W-:Y:S01]  /*1b80*/  UIADD3 UR10, UR6, 0x80, URZ ;  /* 0x00000080060a7890 */ /* 0x000fe2000fffe03f */
[----:B------:R-:W-:Y:S02]  /*1b90*/  UMOV UR16, UR4 ;  /* 0x0000000400107c82 */ /* 0x000fe40008000000 */
[----:B------:R-:W-:Y:S01]  /*1ba0*/  IGMMA.64x16x32.S8.S8 R24, gdesc[UR4], RZ, !UPT, gsb0 ;  /* 0x00600000041879f1 */ /* 0x000fe2000c0410ff */
[----:B------:R-:W-:Y:S01]  /*1bb0*/  UMOV UR17, UR5 ;  /* 0x0000000500117c82 */ /* 0x000fe20008000000 */
[----:B------:R-:W-:-:S02]  /*1bc0*/  UIADD3 UR11, UR6, 0x100, URZ ;  /* 0x00000100060b7890 */ /* 0x000fc4000fffe03f */
[----:B------:R-:W-:Y:S01]  /*1bd0*/  UMOV UR18, UR10 ;  /* 0x0000000a00127c82 */ /* 0x000fe20008000000 */
[----:B------:R-:W-:Y:S01]  /*1be0*/  UMOV UR20, UR4 ;  /* 0x0000000400147c82 */ /* 0x000fe20008000000 */
[----:B------:R-:W-:Y:S01]  /*1bf0*/  UMOV UR21, UR5 ;  /* 0x0000000500157c82 */ /* 0x000fe20008000000 */
[----:B------:R-:W-:Y:S02]  /*1c00*/  UIADD3 UR10, UR6, 0x180, URZ ;  /* 0x00000180060a7890 */ /* 0x000fe4000fffe03f */
[----:B------:R-:W-:Y:S01]  /*1c10*/  UMOV UR22, UR11 ;  /* 0x0000000b00167c82 */ /* 0x000fe20008000000 */
[----:B------:R-:W-:Y:S01]  /*1c20*/  UMOV UR8, UR4 ;  /* 0x0000000400087c82 */ /* 0x000fe20008000000 */
[----:B------:R-:W-:Y:S01]  /*1c30*/  UMOV UR9, UR5 ;  /* 0x0000000500097c82 */ /* 0x000fe20008000000 */
[----:B------:R-:W-:Y:S01]  /*1c40*/  UMOV UR11, 0x40000040 ;  /* 0x40000040000b7882 */ /* 0x000fe20000000000 */
[----:B------:R-:W-:Y:S01]  /*1c50*/  UIADD3 UR14, UR6, 0x200, URZ ;  /* 0x00000200060e7890 */ /* 0x000fe2000fffe03f */
[----:B------:R-:W-:Y:S01]  /*1c60*/  UMOV UR12, UR4 ;  /* 0x00000004000c7c82 */ /* 0x000fe20008000000 */
[----:B------:R-:W-:Y:S01]  /*1c70*/  UMOV UR13, UR5 ;  /* 0x00000005000d7c82 */ /* 0x000fe20008000000 */
[----:B------:R-:W-:Y:S01]  /*1c80*/  UMOV UR26, UR18 ;  /* 0x00000012001a7c82 */ /* 0x000fe20008000000 */
[----:B------:R-:W-:Y:S01]  /*1c90*/  UMOV UR24, UR4 ;  /* 0x0000000400187c82 */ /* 0x000fe20008000000 */
[----:B------:R-:W-:Y:S01]  /*1ca0*/  UMOV UR25, UR5 ;  /* 0x0000000500197c82 */ /* 0x000fe20008000000 */
[----:B------:R-:W-:Y:S01]  /*1cb0*/  UIADD3 UR30, UR6, 0x400, URZ ;  /* 0x00000400061e7890 */ /* 0x000fe2000fffe03f */
        /* <DEDUP_REMOVED lines=21> */
[----:B------:R-:W-:-:S02]  /*1e10*/  WARPGROUP.DEPBAR.LE gsb0, 0x0 ;  /* 0x00008000000079c5 */ /* 0x000fc40000010000 */
[----:B------:R-:W-:Y:S01]  /*1e20*/  IMAD.MOV.U32 R10, RZ, RZ, R24 ;  /* 0x000000ffff0a7224 */ /* 0x000fe200078e0018 */
[----:B------:R-:W-:Y:S01]  /*1e30*/  MOV R4, R29 ;  /* 0x0000001d00047202 */ /* 0x000fe20000000f00 */
[----:B------:R-:W-:Y:S02]  /*1e40*/  IMAD.MOV.U32 R9, RZ, RZ, R25 ;  /* 0x000000ffff097224 */ /* 0x000fe400078e0019 */
[----:B------:R-:W-:Y:S02]  /*1e50*/  IMAD.MOV.U32 R8, RZ, RZ, R26 ;  /* 0x000000ffff087224 */ /* 0x000fe400078e001a */
[----:B------:R-:W-:Y:S02]  /*1e60*/  IMAD.MOV.U32 R6, RZ, RZ, R27 ;  /* 0x000000ffff067224 */ /* 0x000fe400078e001b */
[----:B------:R-:W-:Y:S02]  /*1e70*/  IMAD.MOV.U32 R5, RZ, RZ, R28 ;  /* 0x000000ffff057224 */ /* 0x000fe400078e001c */
[----:B------:R-:W-:-:S02]  /*1e80*/  IMAD.MOV.U32 R3, RZ, RZ, R30 ;  /* 0x000000ffff037224 */ /* 0x000fc400078e001e */
[----:B0-----:R-:W-:Y:S02]  /*1e90*/  IMAD.MOV.U32 R2, RZ, RZ, R31 ;  /* 0x000000ffff027224 */ /* 0x001fe400078e001f */
[----:B------:R-:W-:-:S06]  /*1ea0*/  WARPGROUP.ARRIVE ;  /* 0x00000000000079c5 */ /* 0x000fcc0000000000 */
[----:B------:R-:W-:Y:S01]  /*1eb0*/  IGMMA.64x16x32.S8.S8 R24, gdesc[UR16], RZ, !UPT, gsb0 ;  /* 0x00600000101879f1 */ /* 0x000fe2000c0410ff */
[----:B------:R-:W-:Y:S01]  /*1ec0*/  UIADD3 UR18, UR6, 0x280, URZ ;  /* 0x0000028006127890 */ /* 0x000fe2000fffe03f */
[----:B------:R-:W-:Y:S01]  /*1ed0*/  UMOV UR16, UR4 ;  /* 0x0000000400107c82 */ /* 0x000fe20008000000 */
[----:B------:R-:W-:Y:S01]  /*1ee0*/  UMOV UR17, UR5 ;  /* 0x0000000500117c82 */ /* 0x000fe20008000000 */
[----:B------:R-:W-:Y:S01]  /*1ef0*/  UMOV UR19, 0x40000040 ;  /* 0x4000004000137882 */ /* 0x000fe20000000000 */
[----:B------:R-:W-:Y:S02]  /*1f00*/  WARPGROUP.DEPBAR.LE gsb0, 0x0 ;  /* 0x00008000000079c5 */ /* 0x000fe40000010000 */
[----:B------:R-:W-:Y:S01]  /*1f10*/  WARPGROUP.ARRIVE ;  /* 0x00000000000079c5 */ /* 0x000fe20000000000 */
[----:B-1----:R-:W-:Y:S01]  /*1f20*/  IMAD.MOV.U32 R18, RZ, RZ, R24 ;  /* 0x000000ffff127224 */ /* 0x002fe200078e0018 */
[----:B------:R-:W-:Y:S01]  /*1f30*/  MOV R15, R27 ;  /* 0x0000001b000f7202 */ /* 0x000fe20000000f00 */
[----:B---3--:R-:W-:-:S02]  /*1f40*/  IMAD.MOV.U32 R17, RZ, RZ, R25 ;  /* 0x000000ffff117224 */ /* 0x008fc400078e0019 */
[----:B------:R-:W-:Y:S01]  /*1f50*/  IMAD.MOV.U32 R16, RZ, RZ, R26 ;  /* 0x000000ffff107224 */ /* 0x000fe200078e001a */
[----:B------:R-:W-:Y:S01]  /*1f60*/  IGMMA.64x16x32.S8.S8 R224, gdesc[UR20], RZ, !UPT, gsb0 ;  /* 0x0060000014e079f1 */ /* 0x000fe2000c0410ff */
[----:B------:R-:W-:Y:S01]  /*1f70*/  UMOV UR20, UR4 ;  /* 0x0000000400147c82 */ /* 0x000fe20008000000 */
[----:B------:R-:W-:Y:S01]  /*1f80*/  UMOV UR21, UR5 ;  /* 0x0000000500157c82 */ /* 0x000fe20008000000 */
[----:B------:R-:W-:Y:S01]  /*1f90*/  IMAD.MOV.U32 R14, RZ, RZ, R28 ;  /* 0x000000ffff0e7224 */ /* 0x000fe200078e001c */
[----:B------:R-:W-:Y:S01]  /*1fa0*/  UMOV UR4, UR48 ;  /* 0x0000003000047c82 */ /* 0x000fe20008000000 */
[----:B------:R-:W-:Y:S01]  /*1fb0*/  IMAD.MOV.U32 R13, RZ, RZ, R29 ;  /* 0x000000ffff0d7224 */ /* 0x000fe200078e001d */
[----:B------:R-:W-:Y:S01]  /*1fc0*/  UMOV UR5, UR49 ;  /* 0x0000003100057c82 */ /* 0x000fe20008000000 */
[----:B------:R-:W-:Y:S02]  /*1fd0*/  IMAD.MOV.U32 R12, RZ, RZ, R30 ;  /* 0x000000ffff0c7224 */ /* 0x000fe400078e001e */
[----:B------:R-:W-:-:S02]  /*1fe0*/  IMAD.MOV.U32 R11, RZ, RZ, R31 ;  /* 0x000000ffff0b7224 */ /* 0x000fc400078e001f */
[----:B------:R-:W-:Y:S02]  /*1ff0*/  IMAD.MOV.U32 R232, RZ, RZ, R14 ;  /* 0x000000ffffe87224 */ /* 0x000fe400078e000e */
[----:B------:R-:W-:Y:S01]  /*2000*/  IMAD.MOV.U32 R233, RZ, RZ, R13 ;  /* 0x000000ffffe97224 */ /* 0x000fe200078e000d */
[----:B------:R-:W-:Y:S01]  /*2010*/  MOV R235, R11 ;  /* 0x0000000b00eb7202 */ /* 0x000fe20000000f00 */
[----:B------:R-:W-:Y:S01]  /*2020*/  IMAD.MOV.U32 R234, RZ, RZ, R12 ;  /* 0x000000ffffea7224 */ /* 0x000fe200078e000c */
[----:B------:R-:W-:Y:S02]  /*2030*/  WARPGROUP.DEPBAR.LE gsb0, 0x0 ;  /* 0x00008000000079c5 */ /* 0x000fe40000010000 */
[----:B------:R-:W-:Y:S01]  /*2040*/  WARPGROUP.ARRIVE ;  /* 0x00000000000079c5 */ /* 0x000fe20000000000 */
[----:B------:R0:W-:Y:S04]  /*2050*/  STL.64 [R1+0x1c0], R230 ;  /* 0x0001c0e601007387 */ /* 0x0001e80000100a00 */
[----:B------:R1:W-:Y:S01]  /*2060*/  STL.64 [R1+0x1b8], R228 ;  /* 0x0001b8e401007387 */ /* 0x0003e20000100a00 */
[----:B------:R-:W-:Y:S01]  /*2070*/  IGMMA.64x16x32.S8.S8 R208, gdesc[UR8], RZ, !UPT, gsb0 ;  /* 0x0060000008d079f1 */ /* 0x000fe2000c0410ff */
[----:B------:R-:W-:Y:S01]  /*2080*/  UMOV UR8, UR50 ;  /* 0x0000003200087c82 */ /* 0x000fe20008000000 */
[----:B------:R-:W-:Y:S01]  /*2090*/  UMOV UR50, UR54 ;  /* 0x0000003600327c82 */ /* 0x000fe20008000000 */
[----:B------:R-:W-:Y:S01]  /*20a0*/  UMOV UR9, 0x40000040 ;  /* 0x4000004000097882 */ /* 0x000fe20000000000 */
[----:B0-----:R-:W-:-:S02]  /*20b0*/  IMAD.MOV.U32 R230, RZ, RZ, R16 ;  /* 0x000000ffffe67224 */ /* 0x001fc400078e0010 */
[----:B------:R-:W-:Y:S02]  /*20c0*/  IMAD.MOV.U32 R231, RZ, RZ, R15 ;  /* 0x000000ffffe77224 */ /* 0x000fe400078e000f */
[----:B-1----:R-:W-:Y:S01]  /*20d0*/  IMAD.MOV.U32 R228, RZ, RZ, R18 ;  /* 0x000000ffffe47224 */ /* 0x002fe200078e0012 */
[----:B------:R-:W-:Y:S02]  /*20e0*/  MOV R229, R17 ;  /* 0x0000001100e57202 */ /* 0x000fe40000000f00 */
[----:B------:R0:W-:Y:S04]  /*20f0*/  STL.64 [R1+0x1e0], R230 ;  /* 0x0001e0e601007387 */ /* 0x0001e80000100a00 */
[----:B------:R1:W-:Y:S04]  /*2100*/  STL.64 [R1+0x1d8], R228 ;  /* 0x0001d8e401007387 */ /* 0x0003e80000100a00 */
[----:B------:R2:W-:Y:S01]  /*2110*/  STL.64 [R1+0x1d0], R226 ;  /* 0x0001d0e201007387 */ /* 0x0005e20000100a00 */
[----:B0-----:R-:W-:-:S03]  /*2120*/  IMAD.MOV.U32 R230, RZ, RZ, R3 ;  /* 0x000000ffffe67224 */ /* 0x001fc600078e0003 */
[----:B------:R0:W-:Y:S01]  /*2130*/  STL.64 [R1+0x1c8], R224 ;  /* 0x0001c8e001007387 */ /* 0x0001e20000100a00 */
[----:B------:R-:W-:Y:S02]  /*2140*/  IMAD.MOV.U32 R231, RZ, RZ, R2 ;  /* 0x000000ffffe77224 */ /* 0x000fe400078e0002 */
[----:B-1----:R-:W-:Y:S01]  /*2150*/  IMAD.MOV.U32 R228, RZ, RZ, R5 ;  /* 0x000000ffffe47224 */ /* 0x002fe200078e0005 */
[----:B------:R-:W-:Y:S02]  /*2160*/  MOV R229, R4 ;  /* 0x0000000400e57202 */ /* 0x000fe40000000f00 */
[----:B------:R-:W-:Y:S01]  /*2170*/  STL.64 [R1+0x200], R230 ;  /* 0x000200e601007387 */ /* 0x000fe20000100a00 */
[----:B--2---:R-:W-:Y:S02]  /*2180*/  IMAD.MOV.U32 R227, RZ, RZ, R6 ;  /* 0x000000ffffe37224 */ /* 0x004fe400078e0006 */
[----:B------:R-:W-:Y:S01]  /*2190*/  IMAD.MOV.U32 R226, RZ, RZ, R8 ;  /* 0x000000ffffe27224 */ /* 0x000fe200078e0008 */
[----:B------:R-:W-:Y:S01]  /*21a0*/  STL.64 [R1+0x1f8], R228 ;  /* 0x0001f8e401007387 */ /* 0x000fe20000100a00 */
[----:B0-----:R-:W-:-:S02]  /*21b0*/  IMAD.MOV.U32 R224, RZ, RZ, R10 ;  /* 0x000000ffffe07224 */ /* 0x001fc400078e000a */
[----:B------:R-:W-:Y:S01]  /*21c0*/  IMAD.MOV.U32 R225, RZ, RZ, R9 ;  /* 0x000000ffffe17224 */ /* 0x000fe200078e0009 */
[----:B------:R-:W-:Y:S04]  /*21d0*/  STL.64 [R1+0x1f0], R226 ;  /* 0x0001f0e201007387 */ /* 0x000fe80000100a00 */
[----:B------:R0:W-:Y:S01]  /*21e0*/  STL.64 [R1+0x1e8], R224 ;  /* 0x0001e8e001007387 */ /* 0x0001e20000100a00 */
[----:B------:R-:W-:Y:S02]  /*21f0*/  WARPGROUP.DEPBAR.LE gsb0, 0x0 ;  /* 0x00008000000079c5 */ /* 0x000fe40000010000 */
[----:B------:R-:W-:-:S06]  /*2200*/  WARPGROUP.ARRIVE ;  /* 0x00000000000079c5 */ /* 0x000fcc0000000000 */
[----:B------:R-:W-:Y:S01]  /*2210*/  IGMMA.64x16x32.S8.S8 R192, gdesc[UR12], RZ, !UPT, gsb0 ;  /* 0x006000000cc079f1 */ /* 0x000fe2000c0410ff */
[----:B------:R-:W-:Y:S01]  /*2220*/  UMOV UR12, UR22 ;  /* 0x00000016000c7c82 */ /* 0x000fe20008000000 */
[----:B------:R-:W-:Y:S01]  /*2230*/  UIADD3 UR22, UR6, 0x300, URZ ;  /* 0x0000030006167890 */ /* 0x000fe2000fffe03f */
[----:B------:R-:W-:Y:S01]  /*2240*/  UMOV UR13, UR23 ;  /* 0x00000017000d7c82 */ /* 0x000fe20008000000 */
[----:B------:R-:W-:Y:S01]  /*2250*/  UMOV UR23, 0x40000040 ;  /* 0x4000004000177882 */ /* 0x000fe20000000000 */
        /* <DEDUP_REMOVED lines=11> */
[----:B------:R-:W-:Y:S01]  /*2310*/  UMOV UR21, UR49 ;  /* 0x0000003100157c82 */ /* 0x000fe20008000000 */
        /* <DEDUP_REMOVED lines=40> */
[----:B------:R-:W-:Y:S01]  /*25a0*/  UMOV UR54, UR16 ;  /* 0x0000001000367c82 */ /* 0x000fe20008000000 */
[----:B------:R-:W-:Y:S01]  /*25b0*/  UMOV UR55, UR17 ;  /* 0x0000001100377c82 */ /* 0x000fe20008000000 */
        /* <DEDUP_REMOVED lines=12> */
[----:B------:R-:W-:Y:S01]  /*2680*/  MOV R3, UR56 ;  /* 0x0000003800037c02 */ /* 0x000fe20008000f00 */
[----:B------:R-:W-:Y:S01]  /*2690*/  UMOV UR58, UR12 ;  /* 0x0000000c003a7c82 */ /* 0x000fe20008000000 */
[----:B------:R-:W-:Y:S01]  /*26a0*/  MOV R4, UR57 ;  /* 0x0000003900047c02 */ /* 0x000fe20008000f00 */
        /* <DEDUP_REMOVED lines=12> */
[----:B------:R-:W-:Y:S01]  /*2770*/  UMOV UR11, 0x40000040 ;  /* 0x40000040000b7882 */ /* 0x000fe20000000000 */
        /* <DEDUP_REMOVED lines=15> */
[----:B------:R-:W-:-:S02]  /*2870*/  UIADD3 UR14, UR6, 0x2, URZ ;  /* 0x00000002060e7890 */ /* 0x000fc4000fffe03f */
[----:B------:R-:W-:Y:S02]  /*2880*/  UIADD3 UR5, UR6, 0x82, URZ ;  /* 0x0000008206057890 */ /* 0x000fe4000fffe03f */
[----:B------:R-:W-:-:S03]  /*2890*/  UIADD3 UR4, UR6, 0x102, URZ ;  /* 0x0000010206047890 */ /* 0x000fc6000fffe03f */
        /* <DEDUP_REMOVED lines=17> */
[----:B------:R-:W-:Y:S01]  /*29b0*/  UIADD3 UR14, UR6, 0x282, URZ ;  /* 0x00000282060e7890 */ /* 0x000fe2000fffe03f */
[----:B------:R-:W-:Y:S01]  /*29c0*/  UMOV UR15, 0x40000040 ;  /* 0x40000040000f7882 */ /* 0x000fe20000000000 */
[----:B------:R-:W-:Y:S01]  /*29d0*/  UIADD3 UR18, UR6, 0x302, URZ ;  /* 0x0000030206127890 */ /* 0x000fe2000fffe03f */
[----:B------:R-:W-:Y:S01]  /*29e0*/  UMOV UR19, 0x40000040 ;  /* 0x4000004000137882 */ /* 0x000fe20000000000 */
[----:B------:R-:W-:Y:S01]  /*29f0*/  UMOV UR20, UR8 ;  /* 0x0000000800147c82 */ /* 0x000fe20008000000 */
[----:B------:R-:W-:Y:S01]  /*2a00*/  UMOV UR21, UR9 ;  /* 0x0000000900157c82 */ /* 0x000fe20008000000 */
[----:B------:R-:W-:-:S02]  /*2a10*/  WARPGROUP.DEPBAR.LE gsb0, 0x0 ;  /* 0x00008000000079c5 */ /* 0x000fc40000010000 */
        /* <DEDUP_REMOVED lines=12> */
[----:B------:R-:W-:Y:S01]  /*2ae0*/  UIADD3 UR26, UR6, 0x402, URZ ;  /* 0x00000402061a7890 */ /* 0x000fe2000fffe03f */
[----:B------:R-:W-:Y:S01]  /*2af0*/  UMOV UR27, 0x40000040 ;  /* 0x40000040001b7882 */ /* 0x000fe20000000000 */
[----:B------:R-:W-:Y:S01]  /*2b00*/  UIADD3 UR30, UR6, 0x482, URZ ;  /* 0x00000482061e7890 */ /* 0x000fe2000fffe03f */
[----:B------:R-:W-:Y:S01]  /*2b10*/  UMOV UR31, 0x40000040 ;  /* 0x40000040001f7882 */ /* 0x000fe20000000000 */
[----:B------:R-:W-:Y:S01]  /*2b20*/  UMOV UR32, UR8 ;  /* 0x0000000800207c82 */ /* 0x000fe20008000000 */
[----:B------:R-:W-:Y:S01]  /*2b30*/  UMOV UR33, UR9 ;  /* 0x0000000900217c82 */ /* 0x000fe20008000000 */
[----:B------:R-:W-:Y:S02]  /*2b40*/  WARPGROUP.DEPBAR.LE gsb0, 0x0 ;  /* 0x00008000000079c5 */ /* 0x000fe40000010000 */
[----:B------:R-:W-:-:S06]  /*2b50*/  WARPGROUP.ARRIVE ;  /* 0x00000000000079c5 */ /* 0x000fcc0000000000 */
[----:B------:R-:W-:Y:S01]  /*2b60*/  IGMMA.64x16x32.S8.S8 R168, gdesc[UR36], RZ, !UPT, gsb0 ;  /* 0x0060000024a879f1 */ /* 0x000fe2000c0410ff */
        /* <DEDUP_REMOVED lines=14> */
[----:B------:R-:W-:Y:S01]  /*2c50*/  R2UR UR45, R5 ;  /* 0x00000000052d72ca */ /* 0x000fe200000e0000 */
[----:B------:R-:W-:Y:S01]  /*2c60*/  UMOV UR46, UR54 ;  /* 0x00000036002e7c82 */ /* 0x000fe20008000000 */
[----:B------:R-:W-:Y:S01]  /*2c70*/  R2UR UR44, R6 ;  /* 0x00000000062c72ca */ /* 0x000fe200000e0000 */
[----:B------:R-:W-:Y:S01]  /*2c80*/  UMOV UR47, UR55 ;  /* 0x00000037002f7c82 */ /* 0x000fe20008000000 */
[----:B------:R-:W-:Y:S02]  /*2c90*/  WARPGROUP.DEPBAR.LE gsb0, 0x0 ;  /* 0x00008000000079c5 */ /* 0x000fe40000010000 */
[----:B------:R-:W-:-:S06]  /*2ca0*/  WARPGROUP.ARRIVE ;  /* 0x00000000000079c5 */ /* 0x000fcc0000000000 */
[----:B------:R-:W-:Y:S01]  /*2cb0*/  IGMMA.64x16x32.S8.S8 R216, gdesc[UR56], RZ, !UPT, gsb0 ;  /* 0x0060000038d879f1 */ /* 0x000fe2000c0410ff */
[----:B------:R-:W-:Y:S02]  /*2cc0*/  R2UR UR56, R3 ;  /* 0x00000000033872ca */ /* 0x000fe400000e0000 */
[----:B------:R-:W-:Y:S01]  /*2cd0*/  R2UR UR57, R4 ;  /* 0x00000000043972ca */ /* 0x000fe200000e0000 */
[----:B------:R-:W-:Y:S02]  /*2ce0*/  WARPGROUP.DEPBAR.LE gsb0, 0x0 ;  /* 0x00008000000079c5 */ /* 0x000fe40000010000 */
[----:B------:R-:W-:-:S06]  /*2cf0*/  WARPGROUP.ARRIVE ;  /* 0x00000000000079c5 */ /* 0x000fcc0000000000 */
[----:B------:R-:W-:Y:S03]  /*2d00*/  IGMMA.64x16x32.S8.S8 R12, gdesc[UR44], RZ, !UPT, gsb0 ;  /* 0x006000002c0c79f1 */ /* 0x000fe6000c0410ff */
[----:B------:R-:W-:Y:S02]  /*2d10*/  WARPGROUP.DEPBAR.LE gsb0, 0x0 ;  /* 0x00008000000079c5 */ /* 0x000fe40000010000 */
[----:B0-----:R-:W-:-:S06]  /*2d20*/  WARPGROUP.ARRIVE ;  /* 0x00000000000079c5 */ /* 0x001fcc0000000000 */
[----:B------:R-:W-:Y:S03]  /*2d30*/  IGMMA.64x16x32.S8.S8 R224, gdesc[UR48], RZ, !UPT, gsb0 ;  /* 0x0060000030e079f1 */ /* 0x000fe6000c0410ff */
[----:B------:R-:W-:Y:S02]  /*2d40*/  WARPGROUP.DEPBAR.LE gsb0, 0x0 ;  /* 0x00008000000079c5 */ /* 0x000fe40000010000 */
[----:B------:R-:W-:Y:S01]  /*2d50*/  IMAD.MOV.U32 R3, RZ, RZ, R230 ;  /* 0x000000ffff037224 */ /* 0x000fe200078e00e6 */
[----:B------:R-:W-:Y:S01]  /*2d60*/  MOV R6, R227 ;  /* 0x000000e300067202 */ /* 0x000fe20000000f00 */
[----:B------:R-:W-:Y:S02]  /*2d70*/  IMAD.MOV.U32 R2, RZ, RZ, R231 ;  /* 0x000000ffff027224 */ /* 0x000fe400078e00e7 */
[----:B------:R-:W-:Y:S01]  /*2d80*/  IMAD.MOV.U32 R5, RZ, RZ, R228 ;  /* 0x000000ffff057224 */ /* 0x000fe200078e00e4 */
[----:B------:R-:W2:Y:S01]  /*2d90*/  LDL.LU.64 R230, [R1+0x200] ;  /* 0x0002000001e67983 */ /* 0x000ea20000300a00 */
[----:B------:R-:W-:-:S02]  /*2da0*/  IMAD.MOV.U32 R4, RZ, RZ, R229 ;  /* 0x000000ffff047224 */ /* 0x000fc400078e00e5 */
[----:B------:R-:W-:Y:S01]  /*2db0*/  IMAD.MOV.U32 R8, RZ, RZ, R226 ;  /* 0x000000ffff087224 */ /* 0x000fe200078e00e2 */
[----:B------:R-:W2:Y:S01]  /*2dc0*/  LDL.LU.64 R228, [R1+0x1f8] ;  /* 0x0001f80001e47983 */ /* 0x000ea20000300a00 */
[----:B------:R-:W-:Y:S02]  /*2dd0*/  IMAD.MOV.U32 R10, RZ, RZ, R224 ;  /* 0x000000ffff0a7224 */ /* 0x000fe400078e00e0 */
[----:B------:R-:W-:Y:S01]  /*2de0*/  IMAD.MOV.U32 R9, RZ, RZ, R225 ;  /* 0x000000ffff097224 */ /* 0x000fe200078e00e1 */
[----:B------:R-:W2:Y:S04]  /*2df0*/  LDL.LU.64 R226, [R1+0x1f0] ;  /* 0x0001f00001e27983 */ /* 0x000ea80000300a00 */
[----:B------:R-:W2:Y:S02]  /*2e00*/  LDL.LU.64 R224, [R1+0x1e8] ;  /* 0x0001e80001e07983 */ /* 0x000ea40000300a00 */
[----:B--2---:R-:W-:-:S06]  /*2e10*/  WARPGROUP.ARRIVE ;  /* 0x00000000000079c5 */ /* 0x004fcc0000000000 */
[----:B------:R-:W-:Y:S03]  /*2e20*/  IGMMA.64x16x32.S8.S8 R224, gdesc[UR8], R224, gsb0 ;  /* 0x0060000008e079f1 */ /* 0x000fe600080410e0 */
[----:B------:R-:W-:Y:S02]  /*2e30*/  WARPGROUP.DEPBAR.LE gsb0, 0x0 ;  /* 0x00008000000079c5 */ /* 0x000fe40000010000 */
[----:B------:R-:W-:Y:S04]  /*2e40*/  STL.64 [R1+0x60], R224 ;  /* 0x000060e001007387 */ /* 0x000fe80000100a00 */
[----:B------:R-:W-:Y:S04]  /*2e50*/  STL.64 [R1+0x68], R226 ;  /* 0x000068e201007387 */ /* 0x000fe80000100a00 */
[----:B------:R-:W-:Y:S04]  /*2e60*/  STL.64 [R1+0x70], R228 ;  /* 0x000070e401007387 */ /* 0x000fe80000100a00 */
[----:B------:R0:W-:Y:S04]  /*2e70*/  STL.64 [R1+0x78], R230 ;  /* 0x000078e601007387 */ /* 0x0001e80000100a00 */
[----:B0-----:R-:W2:Y:S04]  /*2e80*/  LDL.LU.64 R230, [R1+0x1e0] ;  /* 0x0001e00001e67983 */ /* 0x001ea80000300a00 */
[----:B------:R-:W2:Y:S01]  /*2e90*/  LDL.LU.64 R228, [R1+0x1d8] ;  /* 0x0001d80001e47983 */ /* 0x000ea20000300a00 */
[----:B------:R-:W-:Y:S01]  /*2ea0*/  UMOV UR48, UR8 ;  /* 0x0000000800307c82 */ /* 0x000fe20008000000 */
[----:B------:R-:W-:Y:S01]  /*2eb0*/  UMOV UR49, UR9 ;  /* 0x0000000900317c82 */ /* 0x000fe20008000000 */
[----:B------:R-:W-:Y:S01]  /*2ec0*/  UMOV UR50, UR5 ;  /* 0x0000000500327c82 */ /* 0x000fe20008000000 */
[----:B------:R-:W-:Y:S01]  /*2ed0*/  UMOV UR51, 0x40000040 ;  /* 0x4000004000337882 */ /* 0x000fe20000000000 */
[----:B------:R-:W3:Y:S04]  /*2ee0*/  LDL.LU.64 R226, [R1+0x1d0] ;  /* 0x0001d00001e27983 */ /* 0x000ee80000300a00 */
[----:B------:R-:W3:Y:S01]  /*2ef0*/  LDL.LU.64 R224, [R1+0x1c8] ;  /* 0x0001c80001e07983 */ /* 0x000ee20000300a00 */
[----:B--2---:R-:W-:-:S06]  /*2f00*/  WARPGROUP.ARRIVE ;  /* 0x00000000000079c5 */ /* 0x004fcc0000000000 */
[----:B------:R-:W-:Y:S03]  /*2f10*/  IGMMA.64x16x32.S8.S8 R228, gdesc[UR48], R228, gsb0 ;  /* 0x0060000030e479f1 */ /* 0x000fe600080410e4 */
[----:B------:R-:W-:Y:S02]  /*2f20*/  WARPGROUP.DEPBAR.LE gsb0, 0x0 ;  /* 0x00008000000079c5 */ /* 0x000fe40000010000 */
[----:B------:R-:W-:Y:S04]  /*2f30*/  STL.64 [R1+0x20], R228 ;  /* 0x000020e401007387 */ /* 0x000fe80000100a00 */
[----:B------:R0:W-:Y:S04]  /*2f40*/  STL.64 [R1+0x28], R230 ;  /* 0x000028e601007387 */ /* 0x0001e80000100a00 */
[----:B------:R-:W-:Y:S04]  /*2f50*/  STL.64 [R1+0x30], R232 ;  /* 0x000030e801007387 */ /* 0x000fe80000100a00 */
[----:B------:R-:W-:Y:S04]  /*2f60*/  STL.64 [R1+0x38], R234 ;  /* 0x000038ea01007387 */ /* 0x000fe80000100a00 */
[----:B0-----:R-:W3:Y:S04]  /*2f70*/  LDL.LU.64 R230, [R1+0x1c0] ;  /* 0x0001c00001e67983 */ /* 0x001ee80000300a00 */
[----:B------:R-:W3:Y:S01]  /*2f80*/  LDL.LU.64 R228, [R1+0x1b8] ;  /* 0x0001b80001e47983 */ /* 0x000ee20000300a00 */
[----:B------:R-:W-:Y:S01]  /*2f90*/  UMOV UR44, UR8 ;  /* 0x00000008002c7c82 */ /* 0x000fe20008000000 */
[----:B------:R-:W-:Y:S01]  /*2fa0*/  UMOV UR45, UR9 ;  /* 0x00000009002d7c82 */ /* 0x000fe20008000000 */
[----:B------:R-:W-:Y:S01]  /*2fb0*/  UMOV UR46, UR4 ;  /* 0x00000004002e7c82 */ /* 0x000fe20008000000 */
[----:B------:R-:W-:Y:S01]  /*2fc0*/  UMOV UR47, 0x40000040 ;  /* 0x40000040002f7882 */ /* 0x000fe20000000000 */
[----:B------:R-:W-:Y:S01]  /*2fd0*/  UIADD3 UR58, UR6, 0x182, URZ ;  /* 0x00000182063a7890 */ /* 0x000fe2000fffe03f */
[----:B------:R-:W-:Y:S01]  /*2fe0*/  UMOV UR59, 0x40000040 ;  /* 0x40000040003b7882 */ /* 0x000fe20000000000 */
[----:B------:R-:W-:Y:S01]  /*2ff0*/  UIADD3 UR54, UR6, 0x202, URZ ;  /* 0x0000020206367890 */ /* 0x000fe2000fffe03f */
[----:B------:R-:W-:Y:S01]  /*3000*/  UMOV UR55, 0x40000040 ;  /* 0x4000004000377882 */ /* 0x000fe20000000000 */
[----:B------:R-:W-:Y:S01]  /*3010*/  UMOV UR22, UR50 ;  /* 0x0000003200167c82 */ /* 0x000fe20008000000 */
[----:B---3--:R-:W-:-:S06]  /*3020*/  WARPGROUP.ARRIVE ;  /* 0x00000000000079c5 */ /* 0x008fcc0000000000 */
[----:B------:R-:W-:Y:S03]  /*3030*/  IGMMA.64x16x32.S8.S8 R224, gdesc[UR44], R224, gsb0 ;  /* 0x006000002ce079f1 */ /* 0x000fe600080410e0 */
[----:B------:R-:W-:Y:S02]  /*3040*/  WARPGROUP.DEPBAR.LE gsb0, 0x0 ;  /* 0x00008000000079c5 */ /* 0x000fe40000010000 */
[----:B------:R-:W-:-:S06]  /*3050*/  WARPGROUP.ARRIVE ;  /* 0x00000000000079c5 */ /* 0x000fcc0000000000 */
        /* <DEDUP_REMOVED lines=9> */
[----:B------:R-:W-:Y:S01]  /*30f0*/  IGMMA.64x16x32.S8.S8 R160, gdesc[UR16], R160, gsb0 ;  /* 0x0060000010a079f1 */ /* 0x000fe200080410a0 */
[----:B------:R-:W-:Y:S01]  /*3100*/  UMOV UR52, UR22 ;  /* 0x0000001600347c82 */ /* 0x000fe20008000000 */
[----:B------:R-:W-:Y:S01]  /*3110*/  UIADD3 UR22, UR6, 0x382, URZ ;  /* 0x0000038206167890 */ /* 0x000fe2000fffe03f */
[----:B------:R-:W-:Y:S02]  /*3120*/  UMOV UR23, UR51 ;  /* 0x0000003300177c82 */ /* 0x000fe40008000000 */
[----:B------:R-:W-:Y:S01]  /*3130*/  UMOV UR53, UR23 ;  /* 0x0000001700357c82 */ /* 0x000fe20008000000 */
[----:B------:R-:W-:Y:S01]  /*3140*/  UMOV UR23, 0x40000040 ;  /* 0x4000004000177882 */ /* 0x000fe20000000000 */
        /* <DEDUP_REMOVED lines=15> */
[----:B------:R-:W-:Y:S01]  /*3240*/  UIADD3 UR42, UR6, 0x602, URZ ;  /* 0x00000602062a7890 */ /* 0x000fe2000fffe03f */
[----:B------:R-:W-:Y:S01]  /*3250*/  UMOV UR43, 0x40000040 ;  /* 0x40000040002b7882 */ /* 0x000fe20000000000 */
[----:B------:R-:W-:Y:S02]  /*3260*/  WARPGROUP.DEPBAR.LE gsb0, 0x0 ;  /* 0x00008000000079c5 */ /* 0x000fe40000010000 */
[----:B------:R-:W-:-:S06]  /*3270*/  WARPGROUP.ARRIVE ;  /* 0x00000000000079c5 */ /* 0x000fcc0000000000 */
[----:B------:R-:W-:Y:S01]  /*3280*/  IGMMA.64x16x32.S8.S8 R64, gdesc[UR40], R64, gsb0 ;  /* 0x00600000284079f1 */ /* 0x000fe20008041040 */
[----:B------:R-:W-:Y:S01]  /*3290*/  UMOV UR4, UR46 ;  /* 0x0000002e00047c82 */ /* 0x000fe20008000000 */
[----:B------:R-:W-:Y:S01]  /*32a0*/  UIADD3 UR46, UR6, 0x682, URZ ;  /* 0x00000682062e7890 */ /* 0x000fe2000fffe03f */
[----:B------:R-:W-:Y:S01]  /*32b0*/  UMOV UR5, UR47 ;  /* 0x0000002f00057c82 */ /* 0x000fe20008000000 */
[----:B------:R-:W-:Y:S01]  /*32c0*/  UMOV UR44, UR8 ;  /* 0x00000008002c7c82 */ /* 0x000fe20008000000 */
[----:B------:R-:W-:Y:S01]  /*32d0*/  UMOV UR45, UR9 ;  /* 0x00000009002d7c82 */ /* 0x000fe20008000000 */
[----:B------:R-:W-:Y:S01]  /*32e0*/  UMOV UR47, 0x40000040 ;  /* 0x40000040002f7882 */ /* 0x000fe20000000000 */
[----:B------:R-:W-:Y:S02]  /*32f0*/  WARPGROUP.DEPBAR.LE gsb0, 0x0 ;  /* 0x00008000000079c5 */ /* 0x000fe40000010000 */
[----:B------:R-:W-:-:S06]  /*3300*/  WARPGROUP.ARRIVE ;  /* 0x00000000000079c5 */ /* 0x000fcc0000000000 */
[----:B------:R-:W-:Y:S01]  /*3310*/  IGMMA.64x16x32.S8.S8 R48, gdesc[UR44], R48, gsb0 ;  /* 0x006000002c3079f1 */ /* 0x000fe20008041030 */
[----:B------:R-:W-:Y:S01]  /*3320*/  UIADD3 UR50, UR6, 0x702, URZ ;  /* 0x0000070206327890 */ /* 0x000fe2000fffe03f */
[----:B------:R-:W-:Y:S01]  /*3330*/  UMOV UR48, UR8 ;  /* 0x0000000800307c82 */ /* 0x000fe20008000000 */
[----:B------:R-:W-:Y:S01]  /*3340*/  UMOV UR49, UR9 ;  /* 0x0000000900317c82 */ /* 0x000fe20008000000 */
[----:B------:R-:W-:Y:S01]  /*3350*/  UMOV UR51, 0x40000040 ;  /* 0x4000004000337882 */ /* 0x000fe20000000000 */
[----:B------:R-:W-:Y:S02]  /*3360*/  WARPGROUP.DEPBAR.LE gsb0, 0x0 ;  /* 0x00008000000079c5 */ /* 0x000fe40000010000 */
[----:B------:R-:W-:-:S06]  /*3370*/  WARPGROUP.ARRIVE ;  /* 0x00000000000079c5 */ /* 0x000fcc0000000000 */
[----:B------:R-:W-:Y:S01]  /*3380*/  IGMMA.64x16x32.S8.S8 R32, gdesc[UR48], R32, gsb0 ;  /* 0x00600000302079f1 */ /* 0x000fe20008041020 */
[----:B------:R-:W-:Y:S01]  /*3390*/  UMOV UR56, UR4 ;  /* 0x0000000400387c82 */ /* 0x000fe20008000000 */
[----:B------:R-:W-:Y:S01]  /*33a0*/  UIADD3 UR4, UR60, 0x402, URZ ;  /* 0x000004023c047890 */ /* 0x000fe2000fffe03f */
[----:B------:R-:W-:-:S06]  /*33b0*/  UMOV UR49, 0x40000040 ;  /* 0x4000004000317882 */ /* 0x000fcc0000000000 */
[----:B------:R-:W-:Y:S01]  /*33c0*/  UMOV UR48, UR4 ;  /* 0x0000000400307c82 */ /* 0x000fe20008000000 */
[----:B------:R-:W-:Y:S02]  /*33d0*/  WARPGROUP.DEPBAR.LE gsb0, 0x0 ;  /* 0x00008000000079c5 */ /* 0x000fe40000010000 */
[----:B------:R-:W-:-:S06]  /*33e0*/  WARPGROUP.ARRIVE ;  /* 0x00000000000079c5 */ /* 0x000fcc0000000000 */
[----:B------:R-:W-:Y:S01]  /*33f0*/  IGMMA.64x16x32.S8.S8 R24, gdesc[UR48], R24, gsb0 ;  /* 0x00600000301879f1 */ /* 0x000fe20008041018 */
[----:B------:R-:W-:Y:S01]  /*3400*/  UMOV UR44, UR48 ;  /* 0x00000030002c7c82 */ /* 0x000fe20008000000 */
        /* <DEDUP_REMOVED lines=11> */
[----:B------:R-:W-:Y:S04]  /*34c0*/  STL.64 [R1+0x170], R230 ;  /* 0x000170e601007387 */ /* 0x000fe80000100a00 */
[----:B------:R-:W-:Y:S04]  /*34d0*/  STL.64 [R1+0x168], R228 ;  /* 0x000168e401007387 */ /* 0x000fe80000100a00 */
[----:B------:R-:W-:Y:S04]  /*34e0*/  STL.64 [R1+0x160], R226 ;  /* 0x000160e201007387 */ /* 0x000fe80000100a00 */
[----:B------:R0:W-:Y:S04]  /*34f0*/  STL.64 [R1+0x158], R224 ;  /* 0x000158e001007387 */ /* 0x0001e80000100a00 */
[----:B0-----:R-:W2:Y:S04]  /*3500*/  LDL.LU.64 R224, [R1+0x20] ;  /* 0x0000200001e07983 */ /* 0x001ea80000300a00 */
[----:B------:R-:W3:Y:S04]  /*3510*/  LDL.LU.64 R226, [R1+0x28] ;  /* 0x0000280001e27983 */ /* 0x000ee80000300a00 */
[----:B------:R-:W4:Y:S04]  /*3520*/  LDL.LU.64 R228, [R1+0x30] ;  /* 0x0000300001e47983 */ /* 0x000f280000300a00 */
[----:B------:R-:W2:Y:S01]  /*3530*/  LDL.LU.64 R230, [R1+0x38] ;  /* 0x0000380001e67983 */ /* 0x000ea20000300a00 */
[----:B------:R-:W-:-:S02]  /*3540*/  WARPGROUP.DEPBAR.LE gsb0, 0x0 ;  /* 0x00008000000079c5 */ /* 0x000fc40000010000 */
        /* <DEDUP_REMOVED lines=27> */
[----:B--2---:R-:W-:Y:S04]  /*3700*/  STL.64 [R1+0x190], R230 ;  /* 0x000190e601007387 */ /* 0x004fe80000100a00 */
[----:B----4-:R0:W-:Y:S04]  /*3710*/  STL.64 [R1+0x188], R228 ;  /* 0x000188e401007387 */ /* 0x0101e80000100a00 */
[----:B0-----:R-:W2:Y:S04]  /*3720*/  LDL.LU.64 R228, [R1+0x60] ;  /* 0x0000600001e47983 */ /* 0x001ea80000300a00 */
[----:B------:R-:W4:Y:S04]  /*3730*/  LDL.LU.64 R230, [R1+0x68] ;  /* 0x0000680001e67983 */ /* 0x000f280000300a00 */
[----:B------:R-:W3:Y:S04]  /*3740*/  LDL.LU.64 R232, [R1+0x70] ;  /* 0x0000700001e87983 */ /* 0x000ee80000300a00 */
[----:B------:R-:W2:Y:S01]  /*3750*/  LDL.LU.64 R234, [R1+0x78] ;  /* 0x0000780001ea7983 */ /* 0x000ea20000300a00 */
[----:B------:R-:W-:Y:S01]  /*3760*/  UMOV UR12, UR48 ;  /* 0x00000030000c7c82 */ /* 0x000fe20008000000 */
[----:B------:R-:W-:Y:S01]  /*3770*/  UMOV UR13, UR49 ;  /* 0x00000031000d7c82 */ /* 0x000fe20008000000 */
[----:B------:R-:W-:-:S02]  /*3780*/  WARPGROUP.DEPBAR.LE gsb0, 0x0 ;  /* 0x00008000000079c5 */ /* 0x000fc40000010000 */
[----:B------:R-:W-:-:S06]  /*3790*/  WARPGROUP.ARRIVE ;  /* 0x00000000000079c5 */ /* 0x000fcc0000000000 */
[----:B------:R-:W-:Y:S01]  /*37a0*/  IGMMA.64x16x32.S8.S8 R168, gdesc[UR12], R168, gsb0 ;  /* 0x006000000ca879f1 */ /* 0x000fe200080410a8 */
[----:B------:R-:W-:Y:S01]  /*37b0*/  UMOV UR8, UR52 ;  /* 0x0000003400087c82 */ /* 0x000fe20008000000 */
[----:B------:R-:W-:Y:S01]  /*37c0*/  UMOV UR9, UR53 ;  /* 0x0000003500097c82 */ /* 0x000fe20008000000 */
[----:B------:R-:W-:Y:S01]  /*37d0*/  UMOV UR52, UR48 ;  /* 0x0000003000347c82 */ /* 0x000fe20008000000 */
[----:B------:R-:W-:Y:S01]  /*37e0*/  UMOV UR53, UR49 ;  /* 0x0000003100357c82 */ /* 0x000fe20008000000 */
[----:B------:R-:W-:Y:S02]  /*37f0*/  WARPGROUP.DEPBAR.LE gsb0, 0x0 ;  /* 0x00008000000079c5 */ /* 0x000fe40000010000 */
[----:B------:R-:W-:-:S06]  /*3800*/  WARPGROUP.ARRIVE ;  /* 0x00000000000079c5 */ /* 0x000fcc0000000000 */
[----:B------:R-:W-:Y:S01]  /*3810*/  IGMMA.64x16x32.S8.S8 R184, gdesc[UR52], R184, gsb0 ;  /* 0x0060000034b879f1 */ /* 0x000fe200080410b8 */
[----:B------:R-:W-:Y:S01]  /*3820*/  UMOV UR57, UR5 ;  /* 0x0000000500397c82 */ /* 0x000fe20008000000 */
        /* <DEDUP_REMOVED lines=23> */
[----:B--2---:R0:W-:Y:S04]  /*39a0*/  STL.64 [R1+0x1b0], R234 ;  /* 0x0001b0ea01007387 */ /* 0x0041e80000100a00 */
[----:B---3--:R1:W-:Y:S04]  /*39b0*/  STL.64 [R1+0x1a8], R232 ;  /* 0x0001a8e801007387 */ /* 0x0083e80000100a00 */
[----:B----4-:R2:W-:Y:S04]  /*39c0*/  STL.64 [R1+0x1a0], R230 ;  /* 0x0001a0e601007387 */ /* 0x0105e80000100a00 */
[----:B------:R3:W-:Y:S01]  /*39d0*/  STL.64 [R1+0x198], R228 ;  /* 0x000198e401007387 */ /* 0x0007e20000100a00 */
[----:B0-----:R-:W-:Y:S01]  /*39e0*/  IMAD.MOV.U32 R234, RZ, RZ, R3 ;  /* 0x000000ffffea7224 */ /* 0x001fe200078e0003 */
[----:B------:R-:W-:Y:S01]  /*39f0*/  MOV R235, R2 ;  /* 0x0000000200eb7202 */ /* 0x000fe20000000f00 */
[----:B-1----:R-:W-:-:S02]  /*3a00*/  IMAD.MOV.U32 R232, RZ, RZ, R5 ;  /* 0x000000ffffe87224 */ /* 0x002fc400078e0005 */
[----:B------:R-:W-:Y:S02]  /*3a10*/  IMAD.MOV.U32 R233, RZ, RZ, R4 ;  /* 0x000000ffffe97224 */ /* 0x000fe400078e0004 */
[----:B--2---:R-:W-:Y:S02]  /*3a20*/  IMAD.MOV.U32 R230, RZ, RZ, R8 ;  /* 0x000000ffffe67224 */ /* 0x004fe400078e0008 */
[----:B------:R-:W-:Y:S02]  /*3a30*/  IMAD.MOV.U32 R231, RZ, RZ, R6 ;  /* 0x000000ffffe77224 */ /* 0x000fe400078e0006 */
[----:B---3--:R-:W-:Y:S01]  /*3a40*/  IMAD.MOV.U32 R228, RZ, RZ, R10 ;  /* 0x000000ffffe47224 */ /* 0x008fe200078e000a */
[----:B------:R-:W-:Y:S01]  /*3a50*/  MOV R229, R9 ;  /* 0x0000000900e57202 */ /* 0x000fe20000000f00 */
[----:B------:R-:W-:-:S05]  /*3a60*/  WARPGROUP.DEPBAR.LE gsb0, 0x0 ;  /* 0x00008000000079c5 */ /* 0x000fca0000010000 */
[----:B------:R-:W-:-:S06]  /*3a70*/  WARPGROUP.ARRIVE ;  /* 0x00000000000079c5 */ /* 0x000fcc0000000000 */
[----:B------:R-:W-:Y:S01]  /*3a80*/  IGMMA.64x16x32.S8.S8 R228, gdesc[UR8], R228, gsb0 ;  /* 0x0060000008e479f1 */ /* 0x000fe200080410e4 */
[----:B------:R-:W-:Y:S04]  /*3a90*/  STL.64 [R1+0x180], R226 ;  /* 0x000180e201007387 */ /* 0x000fe80000100a00 */
[----:B------:R-:W-:Y:S01]  /*3aa0*/  STL.64 [R1+0x178], R224 ;  /* 0x000178e001007387 */ /* 0x000fe20000100a00 */
[----:B------:R-:W-:-:S03]  /*3ab0*/  WARPGROUP.DEPBAR.LE gsb0, 0x0 ;  /* 0x00008000000079c5 */ /* 0x000fc60000010000 */
[----:B------:R-:W-:Y:S04]  /*3ac0*/  STL.64 [R1+0x40], R228 ;  /* 0x000040e401007387 */ /* 0x000fe80000100a00 */
[----:B------:R-:W-:Y:S04]  /*3ad0*/  STL.64 [R1+0x48], R230 ;  /* 0x000048e601007387 */ /* 0x000fe80000100a00 */
[----:B------:R-:W-:Y:S04]  /*3ae0*/  STL.64 [R1+0x50], R232 ;  /* 0x000050e801007387 */ /* 0x000fe80000100a00 */
[----:B------:R0:W-:Y:S04]  /*3af0*/  STL.64 [R1+0x58], R234 ;  /* 0x000058ea01007387 */ /* 0x0001e80000100a00 */
[----:B0-----:R-:W2:Y:S04]  /*3b00*/  LDL.LU.64 R234, [R1+0x1b0] ;  /* 0x0001b00001ea7983 */ /* 0x001ea80000300a00 */
[----:B------:R-:W2:Y:S04]  /*3b10*/  LDL.LU.64 R232, [R1+0x1a8] ;  /* 0x0001a80001e87983 */ /* 0x000ea80000300a00 */
[----:B------:R-:W2:Y:S04]  /*3b20*/  LDL.LU.64 R230, [R1+0x1a0] ;  /* 0x0001a00001e67983 */ /* 0x000ea80000300a00 */
[----:B------:R-:W2:Y:S01]  /*3b30*/  LDL.LU.64 R228, [R1+0x198] ;  /* 0x0001980001e47983 */ /* 0x000ea20000300a00 */
[----:B------:R-:W-:-:S02]  /*3b40*/  UIADD3 UR5, UR60, 0x4, URZ ;  /* 0x000000043c057890 */ /* 0x000fc4000fffe03f */
[----:B------:R-:W-:Y:S01]  /*3b50*/  UIADD3 UR7, UR6, 0x4, URZ ;  /* 0x0000000406077890 */ /* 0x000fe2000fffe03f */
[----:B------:R-:W-:Y:S01]  /*3b60*/  UMOV UR9, 0x40000040 ;  /* 0x4000004000097882 */ /* 0x000fe20000000000 */
[----:B------:R-:W-:-:S03]  /*3b70*/  UMOV UR11, 0x40000040 ;  /* 0x40000040000b7882 */ /* 0x000fc60000000000 */
[----:B------:R-:W-:Y:S02]  /*3b80*/  UMOV UR8, UR5 ;  /* 0x0000000500087c82 */ /* 0x000fe40008000000 */
[----:B------:R-:W-:Y:S01]  /*3b90*/  UMOV UR10, UR7 ;  /* 0x00000007000a7c82 */ /* 0x000fe20008000000 */
[----:B--2---:R-:W-:-:S06]  /*3ba0*/  WARPGROUP.ARRIVE ;  /* 0x00000000000079c5 */ /* 0x004fcc0000000000 */
[----:B------:R-:W-:Y:S03]  /*3bb0*/  IGMMA.64x16x32.S8.S8 R228, gdesc[UR8], R228, gsb0 ;  /* 0x0060000008e479f1 */ /* 0x000fe600080410e4 */
[----:B------:R-:W-:Y:S02]  /*3bc0*/  WARPGROUP.DEPBAR.LE gsb0, 0x0 ;  /* 0x00008000000079c5 */ /* 0x000fe40000010000 */
[----:B------:R-:W-:Y:S02]  /*3bd0*/  IMAD.MOV.U32 R9, RZ, RZ, R230 ;  /* 0x000000ffff097224 */ /* 0x000fe400078e00e6 */
[----:B------:R-:W-:Y:S02]  /*3be0*/  IMAD.MOV.U32 R8, RZ, RZ, R231 ;  /* 0x000000ffff087224 */ /* 0x000fe400078e00e7 */
[----:B------:R-:W-:Y:S01]  /*3bf0*/  IMAD.MOV.U32 R11, RZ, RZ, R228 ;  /* 0x000000ffff0b7224 */ /* 0x000fe200078e00e4 */
[----:B------:R-:W2:Y:S01]  /*3c00*/  LDL.LU.64 R230, [R1+0x190] ;  /* 0x0001900001e67983 */ /* 0x000ea20000300a00 */
[----:B------:R-:W-:-:S03]  /*3c10*/  IMAD.MOV.U32 R10, RZ, RZ, R229 ;  /* 0x000000ffff0a7224 */ /* 0x000fc600078e00e5 */
[----:B------:R-:W2:Y:S04]  /*3c20*/  LDL.LU.64 R228, [R1+0x188] ;  /* 0x0001880001e47983 */ /* 0x000ea80000300a00 */
[----:B------:R-:W2:Y:S04]  /*3c30*/  LDL.LU.64 R226, [R1+0x180] ;  /* 0x0001800001e27983 */ /* 0x000ea80000300a00 */
[----:B------:R-:W2:Y:S01]  /*3c40*/  LDL.LU.64 R224, [R1+0x178] ;  /* 0x0001780001e07983 */ /* 0x000ea20000300a00 */
[----:B------:R-:W-:Y:S01]  /*3c50*/  UIADD3 UR12, UR6, 0x84, URZ ;  /* 0x00000084060c7890 */ /* 0x000fe2000fffe03f */
[----:B------:R-:W-:Y:S01]  /*3c60*/  UMOV UR16, UR8 ;  /* 0x0000000800107c82 */ /* 0x000fe20008000000 */
[----:B------:R-:W-:Y:S01]  /*3c70*/  UMOV UR17, UR9 ;  /* 0x0000000900117c82 */ /* 0x000fe20008000000 */
[----:B------:R-:W-:-:S04]  /*3c80*/  UMOV UR19, 0x40000040 ;  /* 0x4000004000137882 */ /* 0x000fc80000000000 */
[----:B------:R-:W-:Y:S01]  /*3c90*/  UMOV UR18, UR12 ;  /* 0x0000000c00127c82 */ /* 0x000fe20008000000 */
[----:B------:R-:W-:Y:S01]  /*3ca0*/  IMAD.MOV.U32 R6, RZ, RZ, R232 ;  /* 0x000000ffff067224 */ /* 0x000fe200078e00e8 */
[----:B------:R-:W-:Y:S01]  /*3cb0*/  MOV R5, R233 ;  /* 0x000000e900057202 */ /* 0x000fe20000000f00 */
[----:B------:R-:W-:Y:S02]  /*3cc0*/  IMAD.MOV.U32 R4, RZ, RZ, R234 ;  /* 0x000000ffff047224 */ /* 0x000fe400078e00ea */
[----:B------:R-:W-:Y:S01]  /*3cd0*/  IMAD.MOV.U32 R3, RZ, RZ, R235 ;  /* 0x000000ffff037224 */ /* 0x000fe200078e00eb */
[----:B--2---:R-:W-:-:S06]  /*3ce0*/  WARPGROUP.ARRIVE ;  /* 0x00000000000079c5 */ /* 0x004fcc0000000000 */
[----:B------:R-:W-:Y:S03]  /*3cf0*/  IGMMA.64x16x32.S8.S8 R224, gdesc[UR16], R224, gsb0 ;  /* 0x0060000010e079f1 */ /* 0x000fe600080410e0 */
[----:B------:R-:W-:Y:S02]  /*3d00*/  WARPGROUP.DEPBAR.LE gsb0, 0x0 ;  /* 0x00008000000079c5 */ /* 0x000fe40000010000 */
[----:B------:R-:W-:Y:S02]  /*3d10*/  IMAD.MOV.U32 R21, RZ, RZ, R230 ;  /* 0x000000ffff157224 */ /* 0x000fe400078e00e6 */
[----:B------:R-:W-:Y:S01]  /*3d20*/  IMAD.MOV.U32 R20, RZ, RZ, R231 ;  /* 0x000000ffff147224 */ /* 0x000fe200078e00e7 */
[----:B------:R-:W-:Y:S01]  /*3d30*/  MOV R234, R227 ;  /* 0x000000e300ea7202 */ /* 0x000fe20000000f00 */
        /* <DEDUP_REMOVED lines=8> */
[----:B------:R-:W2:Y:S01]  /*3dc0*/  LDL.LU.64 R224, [R1+0x158] ;  /* 0x0001580001e07983 */ /* 0x000ea20000300a00 */
[----:B------:R-:W-:Y:S01]  /*3dd0*/  UIADD3 UR5, UR6, 0x104, URZ ;  /* 0x0000010406057890 */ /* 0x000fe2000fffe03f */
[----:B------:R-:W-:Y:S01]  /*3de0*/  UMOV UR12, UR18 ;  /* 0x00000012000c7c82 */ /* 0x000fe20008000000 */
[----:B------:R-:W-:Y:S01]  /*3df0*/  UMOV UR13, UR19 ;  /* 0x00000013000d7c82 */ /* 0x000fe20008000000 */
[----:B------:R-:W-:Y:S01]  /*3e00*/  UMOV UR16, UR8 ;  /* 0x0000000800107c82 */ /* 0x000fe20008000000 */
[----:B------:R-:W-:Y:S01]  /*3e10*/  UMOV UR17, UR9 ;  /* 0x0000000900117c82 */ /* 0x000fe20008000000 */
[----:B------:R-:W-:-:S02]  /*3e20*/  UMOV UR19, 0x40000040 ;  /* 0x4000004000137882 */ /* 0x000fc40000000000 */
[----:B------:R-:W-:Y:S01]  /*3e30*/  UMOV UR18, UR5 ;  /* 0x0000000500127c82 */ /* 0x000fe20008000000 */
[----:B------:R-:W-:Y:S01]  /*3e40*/  UIADD3 UR58, UR6, 0x184, URZ ;  /* 0x00000184063a7890 */ /* 0x000fe2000fffe03f */
[----:B------:R-:W-:Y:S01]  /*3e50*/  UMOV UR56, UR8 ;  /* 0x0000000800387c82 */ /* 0x000fe20008000000 */
[----:B------:R-:W-:Y:S01]  /*3e60*/  UMOV UR57, UR9 ;  /* 0x0000000900397c82 */ /* 0x000fe20008000000 */
[----:B------:R-:W-:Y:S01]  /*3e70*/  UMOV UR59, 0x40000040 ;  /* 0x40000040003b7882 */ /* 0x000fe20000000000 */
        /* <DEDUP_REMOVED lines=8> */
[----:B------:R-:W-:Y:S01]  /*3f00*/  UMOV UR14, UR18 ;  /* 0x00000012000e7c82 */ /* 0x000fe20008000000 */
[----:B------:R-:W-:Y:S01]  /*3f10*/  UMOV UR15, UR19 ;  /* 0x00000013000f7c82 */ /* 0x000fe20008000000 */
[----:B--2---:R-:W-:-:S06]  /*3f20*/  WARPGROUP.ARRIVE ;  /* 0x00000000000079c5 */ /* 0x004fcc0000000000 */
        /* <DEDUP_REMOVED lines=122> */
[----:B------:R0:W-:Y:S04]  /*46d0*/  STL.64 [R1+0xf8], R230 ;  /* 0x0000f8e601007387 */ /* 0x0001e80000100a00 */
[----:B------:R1:W-:Y:S04]  /*46e0*/  STL.64 [R1+0xf0], R228 ;  /* 0x0000f0e401007387 */ /* 0x0003e80000100a00 */
[----:B------:R2:W-:Y:S01]  /*46f0*/  STL.64 [R1+0xe8], R226 ;  /* 0x0000e8e201007387 */ /* 0x0005e20000100a00 */
[----:B0-----:R-:W-:Y:S01]  /*4700*/  IMAD.MOV.U32 R230, RZ, RZ, R21 ;  /* 0x000000ffffe67224 */ /* 0x001fe200078e0015 */
[----:B------:R-:W-:-:S02]  /*4710*/  WARPGROUP.DEPBAR.LE gsb0, 0x0 ;  /* 0x00008000000079c5 */ /* 0x000fc40000010000 */
[----:B------:R-:W-:-:S06]  /*4720*/  WARPGROUP.ARRIVE ;  /* 0x00000000000079c5 */ /* 0x000fcc0000000000 */
[----:B------:R-:W-:Y:S01]  /*4730*/  IGMMA.64x16x32.S8.S8 R152, gdesc[UR12], R152, gsb0 ;  /* 0x006000000c9879f1 */ /* 0x000fe20008041098 */
[----:B------:R-:W-:Y:S01]  /*4740*/  MOV R231, R20 ;  /* 0x0000001400e77202 */ /* 0x000fe20000000f00 */
[----:B------:R0:W-:Y:S01]  /*4750*/  STL.64 [R1+0xe0], R224 ;  /* 0x0000e0e001007387 */ /* 0x0001e20000100a00 */
[----:B-1----:R-:W-:Y:S02]  /*4760*/  IMAD.MOV.U32 R228, RZ, RZ, R233 ;  /* 0x000000ffffe47224 */ /* 0x002fe400078e00e9 */
[----:B------:R-:W-:Y:S02]  /*4770*/  IMAD.MOV.U32 R229, RZ, RZ, R232 ;  /* 0x000000ffffe57224 */ /* 0x000fe400078e00e8 */
[----:B--2---:R-:W-:Y:S02]  /*4780*/  IMAD.MOV.U32 R226, RZ, RZ, R235 ;  /* 0x000000ffffe27224 */ /* 0x004fe400078e00eb */
[----:B------:R-:W-:Y:S02]  /*4790*/  IMAD.MOV.U32 R227, RZ, RZ, R234 ;  /* 0x000000ffffe37224 */ /* 0x000fe400078e00ea */
[----:B0-----:R-:W-:Y:S01]  /*47a0*/  IMAD.MOV.U32 R224, RZ, RZ, R22 ;  /* 0x000000ffffe07224 */ /* 0x001fe200078e0016 */
[----:B------:R-:W-:Y:S01]  /*47b0*/  MOV R225, R2 ;  /* 0x0000000200e17202 */ /* 0x000fe20000000f00 */
[----:B------:R0:W5:Y:S04]  /*47c0*/  LDL.LU R22, [R1+0x154] ;  /* 0x0001540001167983 */ /* 0x0001680000300800 */
[----:B------:R0:W5:Y:S04]  /*47d0*/  LDL.LU R2, [R1+0x150] ;  /* 0x0001500001027983 */ /* 0x0001680000300800 */
[----:B------:R1:W-:Y:S04]  /*47e0*/  STL.64 [R1+0x118], R230 ;  /* 0x000118e601007387 */ /* 0x0003e80000100a00 */
[----:B------:R2:W-:Y:S04]  /*47f0*/  STL.64 [R1+0x110], R228 ;  /* 0x000110e401007387 */ /* 0x0005e80000100a00 */
[----:B------:R3:W-:Y:S01]  /*4800*/  STL.64 [R1+0x108], R226 ;  /* 0x000108e201007387 */ /* 0x0007e20000100a00 */
[----:B-1----:R-:W-:-:S02]  /*4810*/  IMAD.MOV.U32 R230, RZ, RZ, R4 ;  /* 0x000000ffffe67224 */ /* 0x002fc400078e0004 */
[----:B------:R-:W-:Y:S01]  /*4820*/  IMAD.MOV.U32 R231, RZ, RZ, R3 ;  /* 0x000000ffffe77224 */ /* 0x000fe200078e0003 */
[----:B------:R1:W-:Y:S01]  /*4830*/  STL.64 [R1+0x100], R224 ;  /* 0x000100e001007387 */ /* 0x0003e20000100a00 */
[----:B--2---:R-:W-:Y:S01]  /*4840*/  IMAD.MOV.U32 R228, RZ, RZ, R6 ;  /* 0x000000ffffe47224 */ /* 0x004fe200078e0006 */
[----:B------:R-:W-:Y:S01]  /*4850*/  MOV R229, R5 ;  /* 0x0000000500e57202 */ /* 0x000fe20000000f00 */
[----:B---3--:R-:W-:Y:S02]  /*4860*/  IMAD.MOV.U32 R226, RZ, RZ, R9 ;  /* 0x000000ffffe27224 */ /* 0x008fe400078e0009 */
[----:B------:R-:W-:Y:S01]  /*4870*/  IMAD.MOV.U32 R227, RZ, RZ, R8 ;  /* 0x000000ffffe37224 */ /* 0x000fe200078e0008 */
[----:B------:R-:W-:Y:S01]  /*4880*/  STL.64 [R1+0x138], R230 ;  /* 0x000138e601007387 */ /* 0x000fe20000100a00 */
[----:B-1----:R-:W-:Y:S02]  /*4890*/  IMAD.MOV.U32 R224, RZ, RZ, R11 ;  /* 0x000000ffffe07224 */ /* 0x002fe400078e000b */
[----:B------:R-:W-:Y:S01]  /*48a0*/  IMAD.MOV.U32 R225, RZ, RZ, R10 ;  /* 0x000000ffffe17224 */ /* 0x000fe200078e000a */
[----:B------:R-:W-:Y:S04]  /*48b0*/  STL.64 [R1+0x130], R228 ;  /* 0x000130e401007387 */ /* 0x000fe80000100a00 */
[----:B------:R-:W-:Y:S04]  /*48c0*/  STL.64 [R1+0x128], R226 ;  /* 0x000128e201007387 */ /* 0x000fe80000100a00 */
[----:B------:R1:W-:Y:S01]  /*48d0*/  STL.64 [R1+0x120], R224 ;  /* 0x000120e001007387 */ /* 0x0003e20000100a00 */
[----:B------:R-:W-:-:S02]  /*48e0*/  WARPGROUP.DEPBAR.LE gsb0, 0x0 ;  /* 0x00008000000079c5 */ /* 0x000fc40000010000 */
[----:B------:R-:W-:Y:S01]  /*48f0*/  WARPGROUP.ARRIVE ;  /* 0x00000000000079c5 */ /* 0x000fe20000000000 */
[----:B-1----:R-:W2:Y:S04]  /*4900*/  LDL.LU.64 R224, [R1+0x40] ;  /* 0x0000400001e07983 */ /* 0x002ea80000300a00 */
[----:B------:R-:W2:Y:S04]  /*4910*/  LDL.LU.64 R226, [R1+0x48] ;  /* 0x0000480001e27983 */ /* 0x000ea80000300a00 */
[----:B------:R-:W2:Y:S04]  /*4920*/  LDL.LU.64 R228, [R1+0x50] ;  /* 0x0000500001e47983 */ /* 0x000ea80000300a00 */
[----:B------:R-:W2:Y:S01]  /*4930*/  LDL.LU.64 R230, [R1+0x58] ;  /* 0x0000580001e67983 */ /* 0x000ea20000300a00 */
[----:B------:R-:W-:Y:S01]  /*4940*/  UMOV UR16, UR28 ;  /* 0x0000001c00107c82 */ /* 0x000fe20008000000 */
[----:B------:R-:W-:Y:S01]  /*4950*/  UMOV UR17, UR29 ;  /* 0x0000001d00117c82 */ /* 0x000fe20008000000 */
[----:B------:R-:W-:Y:S01]  /*4960*/  UMOV UR18, UR26 ;  /* 0x0000001a00127c82 */ /* 0x000fe20008000000 */
[----:B------:R-:W-:-:S02]  /*4970*/  UMOV UR19, UR27 ;  /* 0x0000001b00137c82 */ /* 0x000fc40008000000 */
        /* <DEDUP_REMOVED lines=24> */
[----:B------:R-:W-:Y:S01]  /*4b00*/  UIADD3 UR5, UR60, 0x6, URZ ;  /* 0x000000063c057890 */ /* 0x000fe2000fffe03f */
[----:B------:R-:W-:Y:S01]  /*4b10*/  UMOV UR4, UR52 ;  /* 0x0000003400047c82 */ /* 0x000fe20008000000 */
[----:B------:R-:W-:Y:S01]  /*4b20*/  UMOV UR48, UR28 ;  /* 0x0000001c00307c82 */ /* 0x000fe20008000000 */
[----:B------:R-:W-:-:S04]  /*4b30*/  UMOV UR49, UR29 ;  /* 0x0000001d00317c82 */ /* 0x000fc80008000000 */
        /* <DEDUP_REMOVED lines=12> */
[----:B--2---:R-:W-:-:S06]  /*4c00*/  WARPGROUP.ARRIVE ;  /* 0x00000000000079c5 */ /* 0x004fcc0000000000 */
[----:B------:R-:W-:Y:S01]  /*4c10*/  IGMMA.64x16x32.S8.S8 R224, gdesc[UR44], R224, gsb0 ;  /* 0x006000002ce079f1 */ /* 0x000fe200080410e0 */
[----:B------:R-:W-:Y:S02]  /*4c20*/  IMAD.MOV.U32 R4, RZ, RZ, R18 ;  /* 0x000000ffff047224 */ /* 0x000fe400078e0012 */
[----:B------:R-:W-:Y:S01]  /*4c30*/  IMAD.MOV.U32 R3, RZ, RZ, R19 ;  /* 0x000000ffff037224 */ /* 0x000fe200078e0013 */
[----:B------:R-:W-:Y:S01]  /*4c40*/  MOV R8, R15 ;  /* 0x0000000f00087202 */ /* 0x000fe20000000f00 */
[----:B------:R-:W-:Y:S01]  /*4c50*/  IMAD.MOV.U32 R11, RZ, RZ, R12 ;  /* 0x000000ffff0b7224 */ /* 0x000fe200078e000c */
[----:B------:R0:W5:Y:S01]  /*4c60*/  LDL.LU.64 R18, [R1+0x148] ;  /* 0x0001480001127983 */ /* 0x0001620000300a00 */
[----:B------:R-:W-:Y:S02]  /*4c70*/  IMAD.MOV.U32 R10, RZ, RZ, R13 ;  /* 0x000000ffff0a7224 */ /* 0x000fe400078e000d */
[----:B------:R-:W-:Y:S02]  /*4c80*/  IMAD.MOV.U32 R6, RZ, RZ, R16 ;  /* 0x000000ffff067224 */ /* 0x000fe400078e0010 */
[----:B------:R-:W-:-:S02]  /*4c90*/  IMAD.MOV.U32 R5, RZ, RZ, R17 ;  /* 0x000000ffff057224 */ /* 0x000fc400078e0011 */
[----:B------:R-:W-:Y:S01]  /*4ca0*/  IMAD.MOV.U32 R9, RZ, RZ, R14 ;  /* 0x000000ffff097224 */ /* 0x000fe200078e000e */
[----:B------:R0:W5:Y:S01]  /*4cb0*/  LDL.LU.64 R16, [R1+0x140] ;  /* 0x0001400001107983 */ /* 0x0001620000300a00 */
[----:B------:R-:W-:Y:S02]  /*4cc0*/  WARPGROUP.DEPBAR.LE gsb0, 0x0 ;  /* 0x00008000000079c5 */ /* 0x000fe40000010000 */
[----:B------:R-:W-:Y:S01]  /*4cd0*/  IMAD.MOV.U32 R13, RZ, RZ, R230 ;  /* 0x000000ffff0d7224 */ /* 0x000fe200078e00e6 */
[----:B------:R-:W-:Y:S01]  /*4ce0*/  MOV R12, R231 ;  /* 0x000000e7000c7202 */ /* 0x000fe20000000f00 */
[----:B------:R-:W-:Y:S01]  /*4cf0*/  IMAD.MOV.U32 R15, RZ, RZ, R228 ;  /* 0x000000ffff0f7224 */ /* 0x000fe200078e00e4 */
[----:B------:R-:W2:Y:S01]  /*4d00*/  LDL.LU.64 R230, [R1+0x138] ;  /* 0x0001380001e67983 */ /* 0x000ea20000300a00 */
[----:B------:R-:W-:Y:S01]  /*4d10*/  IMAD.MOV.U32 R14, RZ, RZ, R229 ;  /* 0x000000ffff0e7224 */ /* 0x000fe200078e00e5 */
[----:B------:R-:W-:Y:S01]  /*4d20*/  MOV R232, R225 ;  /* 0x000000e100e87202 */ /* 0x000fe20000000f00 */
[----:B------:R-:W-:Y:S01]  /*4d30*/  IMAD.MOV.U32 R21, RZ, RZ, R226 ;  /* 0x000000ffff157224 */ /* 0x000fe200078e00e2 */
[----:B------:R-:W2:Y:S01]  /*4d40*/  LDL.LU.64 R228, [R1+0x130] ;  /* 0x0001300001e47983 */ /* 0x000ea20000300a00 */
[----:B------:R-:W-:-:S02]  /*4d50*/  IMAD.MOV.U32 R20, RZ, RZ, R227 ;  /* 0x000000ffff147224 */ /* 0x000fc400078e00e3 */
[----:B------:R-:W-:Y:S01]  /*4d60*/  IMAD.MOV.U32 R233, RZ, RZ, R224 ;  /* 0x000000ffffe97224 */ /* 0x000fe200078e00e0 */
[----:B------:R-:W2:Y:S04]  /*4d70*/  LDL.LU.64 R226, [R1+0x128] ;  /* 0x0001280001e27983 */ /* 0x000ea80000300a00 */
[----:B------:R-:W2:Y:S01]  /*4d80*/  LDL.LU.64 R224, [R1+0x120] ;  /* 0x0001200001e07983 */ /* 0x000ea20000300a00 */
[----:B------:R-:W-:Y:S01]  /*4d90*/  UIADD3 UR7, UR6, 0x6, URZ ;  /* 0x0000000606077890 */ /* 0x000fe2000fffe03f */
[----:B------:R-:W-:Y:S01]  /*4da0*/  UMOV UR9, 0x40000040 ;  /* 0x4000004000097882 */ /* 0x000fe20000000000 */
[----:B------:R-:W-:-:S05]  /*4db0*/  UMOV UR11, 0x40000040 ;  /* 0x40000040000b7882 */ /* 0x000fca0000000000 */
[----:B------:R-:W-:Y:S01]  /*4dc0*/  UMOV UR10, UR7 ;  /* 0x00000007000a7c82 */ /* 0x000fe20008000000 */
[----:B--2---:R-:W-:-:S06]  /*4dd0*/  WARPGROUP.ARRIVE ;  /* 0x00000000000079c5 */ /* 0x004fcc0000000000 */
[----:B------:R-:W-:Y:S03]  /*4de0*/  IGMMA.64x16x32.S8.S8 R224, gdesc[UR8], R224, gsb0 ;  /* 0x0060000008e079f1 */ /* 0x000fe600080410e0 */
[----:B------:R-:W-:Y:S02]  /*4df0*/  WARPGROUP.DEPBAR.LE gsb0, 0x0 ;  /* 0x00008000000079c5 */ /* 0x000fe40000010000 */
[----:B------:R-:W-:Y:S04]  /*4e00*/  STL.64 [R1+0x60], R224 ;  /* 0x000060e001007387 */ /* 0x000fe80000100a00 */
[----:B------:R-:W-:Y:S04]  /*4e10*/  STL.64 [R1+0x68], R226 ;  /* 0x000068e201007387 */ /* 0x000fe80000100a00 */
[----:B------:R-:W-:Y:S04]  /*4e20*/  STL.64 [R1+0x70], R228 ;  /* 0x000070e401007387 */ /* 0x000fe80000100a00 */
[----:B------:R1:W-:Y:S04]  /*4e30*/  STL.64 [R1+0x78], R230 ;  /* 0x000078e601007387 */ /* 0x0003e80000100a00 */
[----:B-1----:R-:W2:Y:S04]  /*4e40*/  LDL.LU.64 R230, [R1+0x118] ;  /* 0x0001180001e67983 */ /* 0x002ea80000300a00 */
        /* <DEDUP_REMOVED lines=33> */
[----:B------:R-:W-:Y:S01]  /*5060*/  UMOV UR16, UR8 ;  /* 0x0000000800107c82 */ /* 0x000fe20008000000 */
[----:B------:R-:W-:Y:S01]  /*5070*/  UMOV UR17, UR9 ;  /* 0x0000000900117c82 */ /* 0x000fe20008000000 */
[----:B------:R-:W-:Y:S01]  /*5080*/  UIADD3 UR22, UR6, 0x306, URZ ;  /* 0x0000030606167890 */ /* 0x000fe2000fffe03f */
[----:B------:R-:W-:Y:S01]  /*5090*/  UMOV UR20, UR8 ;  /* 0x0000000800147c82 */ /* 0x000fe20008000000 */
[----:B------:R-:W-:Y:S01]  /*50a0*/  UMOV UR21, UR9 ;  /* 0x0000000900157c82 */ /* 0x000fe20008000000 */
[----:B------:R-:W-:Y:S01]  /*50b0*/  UMOV UR23, 0x40000040 ;  /* 0x4000004000177882 */ /* 0x000fe20000000000 */
[----:B--2---:R-:W-:-:S06]  /*50c0*/  WARPGROUP.ARRIVE ;  /* 0x00000000000079c5 */ /* 0x004fcc0000000000 */
        /* <DEDUP_REMOVED lines=10> */
[----:B------:R-:W-:Y:S01]  /*5170*/  UMOV UR19, 0x40000040 ;  /* 0x4000004000137882 */ /* 0x000fe20000000000 */
[----:B------:R-:W-:Y:S02]  /*5180*/  WARPGROUP.DEPBAR.LE gsb0, 0x0 ;  /* 0x00008000000079c5 */ /* 0x000fe40000010000 */
[----:B------:R-:W-:-:S06]  /*5190*/  WARPGROUP.ARRIVE ;  /* 0x00000000000079c5 */ /* 0x000fcc0000000000 */
[----:B------:R-:W-:Y:S03]  /*51a0*/  IGMMA.64x16x32.S8.S8 R176, gdesc[UR16], R176, gsb0 ;  /* 0x0060000010b079f1 */ /* 0x000fe600080410b0 */
        /* <DEDUP_REMOVED lines=38> */
[----:B------:R-:W-:Y:S02]  /*5410*/  UIADD3 UR12, UR6, 0x606, URZ ;  /* 0x00000606060c7890 */ /* 0x000fe4000fffe03f */
[----:B------:R-:W-:Y:S02]  /*5420*/  UIADD3 UR46, UR6, 0x686, URZ ;  /* 0x00000686062e7890 */ /* 0x000fe4000fffe03f */
[----:B------:R-:W-:Y:S01]  /*5430*/  UIADD3 UR50, UR6, 0x706, URZ ;  /* 0x0000070606327890 */ /* 0x000fe2000fffe03f */
[----:B------:R-:W-:Y:S01]  /*5440*/  UMOV UR4, UR8 ;  /* 0x0000000800047c82 */ /* 0x000fe20008000000 */
[----:B------:R-:W-:Y:S01]  /*5450*/  UMOV UR5, UR9 ;  /* 0x0000000900057c82 */ /* 0x000fe20008000000 */
[----:B------:R-:W-:Y:S01]  /*5460*/  UMOV UR6, UR12 ;  /* 0x0000000c00067c82 */ /* 0x000fe20008000000 */
[----:B------:R-:W-:Y:S01]  /*5470*/  UMOV UR7, 0x40000040 ;  /* 0x4000004000077882 */ /* 0x000fe20000000000 */
[----:B------:R-:W-:-:S02]  /*5480*/  WARPGROUP.DEPBAR.LE gsb0, 0x0 ;  /* 0x00008000000079c5 */ /* 0x000fc40000010000 */
[----:B------:R-:W-:-:S06]  /*5490*/  WARPGROUP.ARRIVE ;  /* 0x00000000000079c5 */ /* 0x000fcc0000000000 */
[----:B------:R-:W-:Y:S01]  /*54a0*/  IGMMA.64x16x32.S8.S8 R64, gdesc[UR4], R64, gsb0 ;  /* 0x00600000044079f1 */ /* 0x000fe20008041040 */
[----:B------:R-:W-:Y:S01]  /*54b0*/  UMOV UR44, UR8 ;  /* 0x00000008002c7c82 */ /* 0x000fe20008000000 */
[----:B------:R-:W-:Y:S01]  /*54c0*/  UMOV UR45, UR9 ;  /* 0x00000009002d7c82 */ /* 0x000fe20008000000 */
[----:B------:R-:W-:Y:S01]  /*54d0*/  UMOV UR47, 0x40000040 ;  /* 0x40000040002f7882 */ /* 0x000fe20000000000 */
[----:B------:R-:W-:Y:S02]  /*54e0*/  WARPGROUP.DEPBAR.LE gsb0, 0x0 ;  /* 0x00008000000079c5 */ /* 0x000fe40000010000 */
        /* <DEDUP_REMOVED lines=73> */
[----:B------:R1:W-:Y:S01]  /*5980*/  STL.64 [R1+0xb8], R230 ;  /* 0x0000b8e601007387 */ /* 0x0003e20000100a00 */
[----:B------:R-:W-:Y:S02]  /*5990*/  WARPGROUP.DEPBAR.LE gsb0, 0x0 ;  /* 0x00008000000079c5 */ /* 0x000fe40000010000 */
[----:B------:R-:W-:-:S06]  /*59a0*/  WARPGROUP.ARRIVE ;  /* 0x00000000000079c5 */ /* 0x000fcc0000000000 */
[----:B------:R-:W-:Y:S01]  /*59b0*/  IGMMA.64x16x32.S8.S8 R216, gdesc[UR56], R216, gsb0 ;  /* 0x0060000038d879f1 */ /* 0x000fe200080410d8 */
[----:B------:R2:W-:Y:S01]  /*59c0*/  STL.64 [R1+0xb0], R228 ;  /* 0x0000b0e401007387 */ /* 0x0005e20000100a00 */
[----:B-1----:R-:W-:Y:S02]  /*59d0*/  IMAD.MOV.U32 R230, RZ, RZ, R21 ;  /* 0x000000ffffe67224 */ /* 0x002fe400078e0015 */
[----:B------:R-:W-:-:S05]  /*59e0*/  IMAD.MOV.U32 R231, RZ, RZ, R20 ;  /* 0x000000ffffe77224 */ /* 0x000fca00078e0014 */
[----:B------:R1:W-:Y:S01]  /*59f0*/  STL.64 [R1+0xd8], R230 ;  /* 0x0000d8e601007387 */ /* 0x0003e20000100a00 */
[----:B--2---:R-:W-:Y:S02]  /*5a00*/  IMAD.MOV.U32 R228, RZ, RZ, R233 ;  /* 0x000000ffffe47224 */ /* 0x004fe400078e00e9 */
[----:B------:R-:W-:-:S05]  /*5a10*/  IMAD.MOV.U32 R229, RZ, RZ, R232 ;  /* 0x000000ffffe57224 */ /* 0x000fca00078e00e8 */
[----:B------:R2:W-:Y:S01]  /*5a20*/  STL.64 [R1+0xd0], R228 ;  /* 0x0000d0e401007387 */ /* 0x0005e20000100a00 */
[----:B-1----:R-:W-:-:S03]  /*5a30*/  IMAD.MOV.U32 R230, RZ, RZ, R4 ;  /* 0x000000ffffe67224 */ /* 0x002fc600078e0004 */
[----:B------:R1:W-:Y:S01]  /*5a40*/  STL.64 [R1+0xc8], R226 ;  /* 0x0000c8e201007387 */ /* 0x0003e20000100a00 */
[----:B------:R-:W-:-:S03]  /*5a50*/  IMAD.MOV.U32 R231, RZ, RZ, R3 ;  /* 0x000000ffffe77224 */ /* 0x000fc600078e0003 */
[----:B------:R3:W-:Y:S01]  /*5a60*/  STL.64 [R1+0xc0], R224 ;  /* 0x0000c0e001007387 */ /* 0x0007e20000100a00 */
[----:B--2---:R-:W-:Y:S02]  /*5a70*/  IMAD.MOV.U32 R228, RZ, RZ, R6 ;  /* 0x000000ffffe47224 */ /* 0x004fe400078e0006 */
[----:B------:R-:W-:Y:S02]  /*5a80*/  IMAD.MOV.U32 R229, RZ, RZ, R5 ;  /* 0x000000ffffe57224 */ /* 0x000fe400078e0005 */
[----:B-1----:R-:W-:Y:S01]  /*5a90*/  IMAD.MOV.U32 R226, RZ, RZ, R9 ;  /* 0x000000ffffe27224 */ /* 0x002fe200078e0009 */
[----:B------:R-:W-:Y:S01]  /*5aa0*/  MOV R227, R8 ;  /* 0x0000000800e37202 */ /* 0x000fe20000000f00 */
[----:B---3--:R-:W-:Y:S02]  /*5ab0*/  IMAD.MOV.U32 R224, RZ, RZ, R11 ;  /* 0x000000ffffe07224 */ /* 0x008fe400078e000b */
[----:B------:R-:W-:Y:S01]  /*5ac0*/  IMAD.MOV.U32 R225, RZ, RZ, R10 ;  /* 0x000000ffffe17224 */ /* 0x000fe200078e000a */
[----:B------:R-:W-:Y:S01]  /*5ad0*/  UMOV UR50, UR8 ;  /* 0x0000000800327c82 */ /* 0x000fe20008000000 */
[----:B------:R-:W-:Y:S01]  /*5ae0*/  UMOV UR51, UR9 ;  /* 0x0000000900337c82 */ /* 0x000fe20008000000 */
[----:B------:R-:W-:-:S03]  /*5af0*/  WARPGROUP.DEPBAR.LE gsb0, 0x0 ;  /* 0x00008000000079c5 */ /* 0x000fc60000010000 */
[----:B------:R-:W-:-:S06]  /*5b00*/  WARPGROUP.ARRIVE ;  /* 0x00000000000079c5 */ /* 0x000fcc0000000000 */
[----:B------:R-:W-:Y:S03]  /*5b10*/  IGMMA.64x16x32.S8.S8 R224, gdesc[UR48], R224, gsb0 ;  /* 0x0060000030e079f1 */ /* 0x000fe600080410e0 */
[----:B------:R-:W-:Y:S02]  /*5b20*/  WARPGROUP.DEPBAR.LE gsb0, 0x0 ;  /* 0x00008000000079c5 */ /* 0x000fe40000010000 */
[----:B------:R-:W-:Y:S04]  /*5b30*/  STL.64 [R1], R224 ;  /* 0x000000e001007387 */ /* 0x000fe80000100a00 */
[----:B------:R-:W-:Y:S04]  /*5b40*/  STL.64 [R1+0x8], R226 ;  /* 0x000008e201007387 */ /* 0x000fe80000100a00 */
[----:B------:R-:W-:Y:S04]  /*5b50*/  STL.64 [R1+0x10], R228 ;  /* 0x000010e401007387 */ /* 0x000fe80000100a00 */
[----:B------:R1:W-:Y:S04]  /*5b60*/  STL.64 [R1+0x18], R230 ;  /* 0x000018e601007387 */ /* 0x0003e80000100a00 */
[----:B-1----:R-:W2:Y:S04]  /*5b70*/  LDL.LU.64 R230, [R1+0xd8] ;  /* 0x0000d80001e67983 */ /* 0x002ea80000300a00 */
[----:B------:R-:W2:Y:S01]  /*5b80*/  LDL.LU.64 R228, [R1+0xd0] ;  /* 0x0000d00001e47983 */ /* 0x000ea20000300a00 */
[----:B------:R-:W-:Y:S01]  /*5b90*/  IMAD.MOV.U32 R232, RZ, RZ, R15 ;  /* 0x000000ffffe87224 */ /* 0x000fe200078e000f */
[----:B------:R-:W-:Y:S01]  /*5ba0*/  MOV R233, R14 ;  /* 0x0000000e00e97202 */ /* 0x000fe20000000f00 */
[----:B------:R-:W-:-:S02]  /*5bb0*/  IMAD.MOV.U32 R234, RZ, RZ, R13 ;  /* 0x000000ffffea7224 */ /* 0x000fc400078e000d */
[----:B------:R-:W-:Y:S01]  /*5bc0*/  IMAD.MOV.U32 R235, RZ, RZ, R12 ;  /* 0x000000ffffeb7224 */ /* 0x000fe200078e000c */
[----:B------:R-:W-:Y:S01]  /*5bd0*/  UMOV UR8, UR48 ;  /* 0x0000003000087c82 */ /* 0x000fe20008000000 */
[----:B------:R-:W-:Y:S01]  /*5be0*/  UMOV UR9, UR49 ;  /* 0x0000003100097c82 */ /* 0x000fe20008000000 */
[----:B------:R0:W5:Y:S04]  /*5bf0*/  LDL.LU.64 R226, [R1+0xc8] ;  /* 0x0000c80001e27983 */ /* 0x0001680000300a00 */
[----:B------:R0:W5:Y:S01]  /*5c00*/  LDL.LU.64 R224, [R1+0xc0] ;  /* 0x0000c00001e07983 */ /* 0x0001620000300a00 */
[----:B--2---:R-:W-:-:S06]  /*5c10*/  WARPGROUP.ARRIVE ;  /* 0x00000000000079c5 */ /* 0x004fcc0000000000 */
[----:B------:R-:W-:Y:S03]  /*5c20*/  IGMMA.64x16x32.S8.S8 R228, gdesc[UR8], R228, gsb0 ;  /* 0x0060000008e479f1 */ /* 0x000fe600080410e4 */
[----:B------:R-:W-:Y:S02]  /*5c30*/  WARPGROUP.DEPBAR.LE gsb0, 0x0 ;  /* 0x00008000000079c5 */ /* 0x000fe40000010000 */
[----:B------:R-:W-:Y:S04]  /*5c40*/  STL.64 [R1+0x40], R228 ;  /* 0x000040e401007387 */ /* 0x000fe80000100a00 */
[----:B------:R1:W-:Y:S04]  /*5c50*/  STL.64 [R1+0x48], R230 ;  /* 0x000048e601007387 */ /* 0x0003e80000100a00 */
[----:B------:R0:W-:Y:S04]  /*5c60*/  STL.64 [R1+0x50], R232 ;  /* 0x000050e801007387 */ /* 0x0001e80000100a00 */
[----:B------:R0:W-:Y:S04]  /*5c70*/  STL.64 [R1+0x58], R234 ;  /* 0x000058ea01007387 */ /* 0x0001e80000100a00 */
[----:B-1----:R0:W5:Y:S04]  /*5c80*/  LDL.LU.64 R230, [R1+0xb8] ;  /* 0x0000b80001e67983 */ /* 0x0021680000300a00 */
[----:B------:R0:W5:Y:S01]  /*5c90*/  LDL.LU.64 R228, [R1+0xb0] ;  /* 0x0000b00001e47983 */ /* 0x0001620000300a00 */
[----:B------:R-:W-:Y:S05]  /*5ca0*/  @!P1 BRA `(.L_x_22) ;  /* 0x0000004400a89947 */ /* 0x000fea0003800000 */
[----:B------:R-:W2:Y:S01]  /*5cb0*/  LDL R3, [R1+0xa0] ;  /* 0x0000a00001037983 */ /* 0x000ea20000100800 */
[----:B------:R-:W-:Y:S02]  /*5cc0*/  R2UR UR5, R7 ;  /* 0x00000000070572ca */ /* 0x000fe400000e0000 */
[----:B-----5:R-:W-:-:S11]  /*5cd0*/  R2UR UR7, R2 ;  /* 0x00000000020772ca */ /* 0x020fd600000e0000 */
[----:B------:R-:W-:Y:S02]  /*5ce0*/  UIADD3 UR60, UR5, 0x1, URZ ;  /* 0x00000001053c7890 */ /* 0x000fe4000fffe03f */
[----:B------:R-:W-:Y:S02]  /*5cf0*/  IMAD.U32 R6, RZ, RZ, UR7 ;  /* 0x00000007ff067e24 */ /* 0x000fe4000f8e00ff */
[----:B------:R-:W-:-:S04]  /*5d00*/  UISETP.NE.AND UP0, UPT, UR60, 0x3, UPT ;  /* 0x000000033c00788c */ /* 0x000fc8000bf05270 */
[----:B------:R-:W-:Y:S02]  /*5d10*/  USEL UR4, URZ, 0x1, UP0 ;  /* 0x000000013f047887 */ /* 0x000fe40008000000 */
[----:B------:R-:W-:Y:S01]  /*5d20*/  USEL UR60, UR60, URZ, UP0 ;  /* 0x0000003f3c3c7287 */ /* 0x000fe20008000000 */
[----:B--2---:R-:W-:-:S13]  /*5d30*/  R2UR UR6, R3 ;  /* 0x00000000030672ca */ /* 0x004fda00000e0000 */
[----:B------:R-:W-:-:S03]  /*5d40*/  ULOP3.LUT UR6, UR6, UR4, URZ, 0x3c, !UPT ;  /* 0x0000000406067292 */ /* 0x000fc6000f8e3c3f */
[----:B------:R-:W-:Y:S02]  /*5d50*/  UMOV UR4, UR5 ;  /* 0x0000000500047c82 */ /* 0x000fe40008000000 */
[----:B------:R-:W-:Y:S01]  /*5d60*/  MOV R2, UR4 ;  /* 0x0000000400027c02 */ /* 0x000fe20008000f00 */
[----:B------:R-:W-:-:S07]  /*5d70*/  IMAD.U32 R3, RZ, RZ, UR6 ;  /* 0x00000006ff037e24 */ /* 0x000fce000f8e00ff */
.L_x_29:
[----:B------:R-:W-:Y:S05]  /*5d80*/  @!P0 BRA `(.L_x_23) ;  /* 0x0000000000048947 */ /* 0x000fea0003800000 */
[----:B------:R-:W-:Y:S01]  /*5d90*/  BPT.TRAP 0x1 ;  /* 0x000000040000795c */ /* 0x000fe20000300000 */
.L_x_23:
[----:B------:R-:W1:Y:S01]  /*5da0*/  S2UR UR5, SR_CgaCtaId ;  /* 0x00000000000579c3 */ /* 0x000e620000008800 */
[----:B------:R-:W-:Y:S01]  /*5db0*/  R2UR UR6, R3 ;  /* 0x00000000030672ca */ /* 0x000fe200000e0000 */
[----:B------:R-:W-:Y:S01]  /*5dc0*/  UMOV UR4, 0x400 ;  /* 0x0000040000047882 */ /* 0x000fe20000000000 */
[----:B------:R-:W-:-:S11]  /*5dd0*/  IMAD.U32 R4, RZ, RZ, UR60 ;  /* 0x0000003cff047e24 */ /* 0x000fd6000f8e00ff */
[----:B------:R-:W-:-:S05]  /*5de0*/  IMAD.U32 R5, RZ, RZ, UR6 ;  /* 0x00000006ff057e24 */ /* 0x000fca000f8e00ff */
[----:B------:R-:W-:Y:S01]  /*5df0*/  SHF.L.U32 R5, R5, 0x1f, RZ ;  /* 0x0000001f05057819 */ /* 0x000fe200000006ff */
[----:B-1----:R-:W-:-:S06]  /*5e00*/  ULEA UR4, UR5, UR4, 0x18 ;  /* 0x0000000405047291 */ /* 0x002fcc000f8ec03f */
[----:B------:R-:W-:-:S04]  /*5e10*/  IMAD.U32 R0, RZ, RZ, UR4 ;  /* 0x00000004ff007e24 */ /* 0x000fc8000f8e00ff */
[----:B------:R-:W-:-:S04]  /*5e20*/  IMAD R4, R4, 0x8, R0 ;  /* 0x0000000804047824 */ /* 0x000fc800078e0200 */
[----:B------:R1:W2:Y:S01]  /*5e30*/  SYNCS.PHASECHK.TRANS64.TRYWAIT P1, [R4+URZ], R5 ;  /* 0x00000005040075a7 */ /* 0x0002a2000802017f */
[----:B------:R-:W-:Y:S05]  /*5e40*/  @!P0 BRA `(.L_x_24) ;  /* 0x0000000000048947 */ /* 0x000fea0003800000 */
[----:B------:R-:W-:Y:S01]  /*5e50*/  BPT.TRAP 0x1 ;  /* 0x000000040000795c */ /* 0x000fe20000300000 */
.L_x_24:
[----:B--2---:R-:W-:Y:S05]  /*5e60*/  @P1 BRA `(.L_x_25) ;  /* 0x0000000000081947 */ /* 0x004fea0003800000 */
[----:B------:R-:W2:Y:S02]  /*5e70*/  SYNCS.PHASECHK.TRANS64.TRYWAIT P1, [R4+URZ], R5 ;  /* 0x00000005040075a7 */ /* 0x000ea4000802017f */
[----:B--2---:R-:W-:Y:S05]  /*5e80*/  @!P1 BRA `(.L_x_26) ;  /* 0x00000144002c9947 */ /* 0x004fea0003800000 */
.L_x_25:
[----:B------:R-:W-:Y:S04]  /*5e90*/  STL.64 [R1+0x248], R206 ;  /* 0x000248ce01007387 */ /* 0x000fe80000100a00 */
[----:B------:R-:W-:Y:S04]  /*5ea0*/  STL.64 [R1+0x240], R204 ;  /* 0x000240cc01007387 */ /* 0x000fe80000100a00 */
[----:B------:R-:W-:Y:S04]  /*5eb0*/  STL.64 [R1+0x238], R202 ;  /* 0x000238ca01007387 */ /* 0x000fe80000100a00 */
[----:B------:R3:W-:Y:S04]  /*5ec0*/  STL.64 [R1+0x230], R200 ;  /* 0x000230c801007387 */ /* 0x0007e80000100a00 */
[----:B---3--:R-:W3:Y:S04]  /*5ed0*/  LDL.LU.64 R200, [R1+0x60] ;  /* 0x0000600001c87983 */ /* 0x008ee80000300a00 */
[----:B------:R-:W3:Y:S04]  /*5ee0*/  LDL.LU.64 R202, [R1+0x68] ;  /* 0x0000680001ca7983 */ /* 0x000ee80000300a00 */
[----:B------:R-:W3:Y:S04]  /*5ef0*/  LDL.LU.64 R204, [R1+0x70] ;  /* 0x0000700001cc7983 */ /* 0x000ee80000300a00 */
[----:B------:R-:W3:Y:S04]  /*5f00*/  LDL.LU.64 R206, [R1+0x78] ;  /* 0x0000780001ce7983 */ /* 0x000ee80000300a00 */
[----:B------:R-:W-:Y:S04]  /*5f10*/  STL.64 [R1+0x228], R222 ;  /* 0x000228de01007387 */ /* 0x000fe80000100a00 */
[----:B------:R-:W-:Y:S04]  /*5f20*/  STL.64 [R1+0x220], R220 ;  /* 0x000220dc01007387 */ /* 0x000fe80000100a00 */
[----:B------:R-:W-:Y:S04]  /*5f30*/  STL.64 [R1+0x218], R218 ;  /* 0x000218da01007387 */ /* 0x000fe80000100a00 */
[----:B------:R4:W-:Y:S04]  /*5f40*/  STL.64 [R1+0x210], R216 ;  /* 0x000210d801007387 */ /* 0x0009e80000100a00 */
[----:B----4-:R-:W4:Y:S04]  /*5f50*/  LDL.LU.64 R216, [R1+0x20] ;  /* 0x0000200001d87983 */ /* 0x010f280000300a00 */
[----:B------:R-:W4:Y:S04]  /*5f60*/  LDL.LU.64 R218, [R1+0x28] ;  /* 0x0000280001da7983 */ /* 0x000f280000300a00 */
[----:B------:R-:W4:Y:S04]  /*5f70*/  LDL.LU.64 R220, [R1+0x30] ;  /* 0x0000300001dc7983 */ /* 0x000f280000300a00 */
[----:B------:R-:W4:Y:S01]  /*5f80*/  LDL.LU.64 R222, [R1+0x38] ;  /* 0x0000380001de7983 */ /* 0x000f220000300a00 */
[----:B------:R-:W-:Y:S01]  /*5f90*/  R2UR UR4, R19 ;  /* 0x00000000130472ca */ /* 0x000fe200000e0000 */
[----:B------:R-:W-:Y:S01]  /*5fa0*/  UMOV UR9, 0x40000040 ;  /* 0x4000004000097882 */ /* 0x000fe20000000000 */
        /* <DEDUP_REMOVED lines=11> */
[----:B------:R-:W-:Y:S01]  /*6060*/  ULEA UR20, UR60, UR4, 0xb ;  /* 0x000000043c147291 */ /* 0x000fe2000f8e583f */
[----:B------:R-:W-:Y:S01]  /*6070*/  STL [R1+0x158], R0 ;  /* 0x0001580001007387 */ /* 0x000fe20000100800 */
[----:B------:R-:W-:Y:S01]  /*6080*/  UIMAD UR4, UR60, 0x780, UR61 ;  /* 0x000007803c0478a4 */ /* 0x000fe2000f8e023d */
[----:B------:R-:W-:Y:S01]  /*6090*/  UMOV UR17, UR9 ;  /* 0x0000000900117c82 */ /* 0x000fe20008000000 */
[----:B------:R-:W-:Y:S01]  /*60a0*/  UMOV UR25, UR9 ;  /* 0x0000000900197c82 */ /* 0x000fe20008000000 */
[----:B------:R-:W-:-:S02]  /*60b0*/  UMOV UR13, UR9 ;  /* 0x00000009000d7c82 */ /* 0x000fc40008000000 */
[----:B------:R-:W-:Y:S01]  /*60c0*/  UMOV UR8, UR20 ;  /* 0x0000001400087c82 */ /* 0x000fe20008000000 */
[----:B------:R-:W-:Y:S01]  /*60d0*/  UMOV UR7, UR27 ;  /* 0x0000001b00077c82 */ /* 0x000fe20008000000 */
[----:B------:R-:W-:Y:S01]  /*60e0*/  UMOV UR10, UR4 ;  /* 0x00000004000a7c82 */ /* 0x000fe20008000000 */
[----:B------:R-:W-:Y:S01]  /*60f0*/  UIADD3 UR5, UR4, 0x80, URZ ;  /* 0x0000008004057890 */ /* 0x000fe2000fffe03f */
[----:B------:R-:W-:Y:S01]  /*6100*/  STL.64 [R1+0x150], R22 ;  /* 0x0001501601007387 */ /* 0x000fe20000100a00 */
[----:B------:R-:W-:Y:S01]  /*6110*/  UMOV UR16, UR8 ;  /* 0x0000000800107c82 */ /* 0x000fe20008000000 */
[----:B------:R-:W-:Y:S01]  /*6120*/  UIADD3 UR6, UR4, 0x100, URZ ;  /* 0x0000010004067890 */ /* 0x000fe2000fffe03f */
[----:B------:R-:W-:Y:S01]  /*6130*/  UMOV UR24, UR8 ;  /* 0x0000000800187c82 */ /* 0x000fe20008000000 */
[----:B------:R-:W-:Y:S01]  /*6140*/  UIADD3 UR14, UR4, 0x180, URZ ;  /* 0x00000180040e7890 */ /* 0x000fe2000fffe03f */
[----:B------:R-:W-:Y:S01]  /*6150*/  STL.64 [R1+0x148], R18 ;  /* 0x0001481201007387 */ /* 0x000fe20000100a00 */
[----:B------:R-:W-:-:S03]  /*6160*/  UMOV UR18, UR5 ;  /* 0x0000000500127c82 */ /* 0x000fc60008000000 */
[----:B------:R-:W-:Y:S01]  /*6170*/  UMOV UR26, UR6 ;  /* 0x00000006001a7c82 */ /* 0x000fe20008000000 */
[----:B------:R-:W-:Y:S01]  /*6180*/  UMOV UR12, UR8 ;  /* 0x00000008000c7c82 */ /* 0x000fe20008000000 */
[----:B---3--:R-:W-:Y:S01]  /*6190*/  WARPGROUP.ARRIVE ;  /* 0x00000000000079c5 */ /* 0x008fe20000000000 */
[----:B------:R-:W-:Y:S01]  /*61a0*/  UIADD3 UR22, UR4, 0x280, URZ ;  /* 0x0000028004167890 */ /* 0x000fe2000fffe03f */
[----:B------:R3:W-:Y:S04]  /*61b0*/  STL.64 [R1+0x140], R16 ;  /* 0x0001401001007387 */ /* 0x0007e80000100a00 */
[----:B------:R-:W-:Y:S01]  /*61c0*/  IGMMA.64x16x32.S8.S8 R200, gdesc[UR8], R200, gsb0 ;  /* 0x0060000008c879f1 */ /* 0x000fe200080410c8 */
[----:B------:R-:W-:Y:S01]  /*61d0*/  UMOV UR6, UR26 ;  /* 0x0000001a00067c82 */ /* 0x000fe20008000000 */
[----:B------:R-:W-:Y:S01]  /*61e0*/  UMOV UR21, UR9 ;  /* 0x0000000900157c82 */ /* 0x000fe20008000000 */
[----:B------:R-:W-:Y:S01]  /*61f0*/  UIADD3 UR30, UR4, 0x380, URZ ;  /* 0x00000380041e7890 */ /* 0x000fe2000fffe03f */
[----:B------:R-:W-:Y:S01]  /*6200*/  UMOV UR28, UR8 ;  /* 0x00000008001c7c82 */ /* 0x000fe20008000000 */
[----:B------:R-:W-:Y:S01]  /*6210*/  UMOV UR29, UR9 ;  /* 0x00000009001d7c82 */ /* 0x000fe20008000000 */
[----:B------:R-:W-:Y:S01]  /*6220*/  UIADD3 UR34, UR4, 0x400, URZ ;  /* 0x0000040004227890 */ /* 0x000fe2000fffe03f */
[----:B---3--:R-:W3:Y:S01]  /*6230*/  LDL.LU.64 R16, [R1] ;  /* 0x0000000001107983 */ /* 0x008ee20000300a00 */
[----:B------:R-:W-:Y:S01]  /*6240*/  UMOV UR32, UR8 ;  /* 0x0000000800207c82 */ /* 0x000fe20008000000 */
[----:B------:R-:W-:Y:S01]  /*6250*/  UMOV UR33, UR9 ;  /* 0x0000000900217c82 */ /* 0x000fe20008000000 */
[----:B------:R-:W-:Y:S01]  /*6260*/  UIADD3 UR38, UR4, 0x480, URZ ;  /* 0x0000048004267890 */ /* 0x000fe2000fffe03f */
[----:B------:R-:W3:Y:S01]  /*6270*/  LDL.LU.64 R18, [R1+0x8] ;  /* 0x0000080001127983 */ /* 0x000ee20000300a00 */
        /* <DEDUP_REMOVED lines=8> */
[----:B------:R-:W-:-:S02]  /*6300*/  WARPGROUP.DEPBAR.LE gsb0, 0x0 ;  /* 0x00008000000079c5 */ /* 0x000fc40000010000 */
[----:B----4-:R-:W-:Y:S01]  /*6310*/  WARPGROUP.ARRIVE ;  /* 0x00000000000079c5 */ /* 0x010fe20000000000 */
[----:B------:R-:W-:Y:S01]  /*6320*/  UMOV UR44, UR8 ;  /* 0x00000008002c7c82 */ /* 0x000fe20008000000 */
[----:B------:R-:W-:Y:S01]  /*6330*/  UMOV UR45, UR9 ;  /* 0x00000009002d7c82 */ /* 0x000fe20008000000 */
[----:B------:R-:W-:Y:S01]  /*6340*/  UIADD3 UR50, UR4, 0x600, URZ ;  /* 0x0000060004327890 */ /* 0x000fe2000fffe03f */
[----:B-12---:R-:W-:Y:S01]  /*6350*/  MOV R4, R206 ;  /* 0x000000ce00047202 */ /* 0x006fe20000000f00 */
[----:B------:R-:W-:Y:S01]  /*6360*/  UMOV UR48, UR8 ;  /* 0x0000000800307c82 */ /* 0x000fe20008000000 */
[----:B------:R-:W-:Y:S01]  /*6370*/  IGMMA.64x16x32.S8.S8 R216, gdesc[UR16], R216, gsb0 ;  /* 0x0060000010d879f1 */ /* 0x000fe200080410d8 */
[----:B------:R-:W-:Y:S01]  /*6380*/  UMOV UR49, UR9 ;  /* 0x0000000900317c82 */ /* 0x000fe20008000000 */
[----:B------:R-:W-:Y:S01]  /*6390*/  UIADD3 UR54, UR4, 0x680, URZ ;  /* 0x0000068004367890 */ /* 0x000fe2000fffe03f */
[----:B------:R-:W-:Y:S01]  /*63a0*/  IMAD.MOV.U32 R0, RZ, RZ, R207 ;  /* 0x000000ffff007224 */ /* 0x000fe200078e00cf */
[----:B------:R-:W-:Y:S01]  /*63b0*/  UMOV UR16, UR18 ;  /* 0x0000001200107c82 */ /* 0x000fe20008000000 */
[----:B------:R-:W-:Y:S01]  /*63c0*/  UMOV UR52, UR8 ;  /* 0x0000000800347c82 */ /* 0x000fe20008000000 */
[----:B------:R-:W-:Y:S01]  /*63d0*/  UMOV UR53, UR9 ;  /* 0x0000000900357c82 */ /* 0x000fe20008000000 */
[----:B------:R-:W-:Y:S01]  /*63e0*/  UMOV UR55, 0x40000040 ;  /* 0x4000004000377882 */ /* 0x000fe20000000000 */
[----:B------:R-:W-:Y:S01]  /*63f0*/  UIADD3 UR58, UR4, 0x700, URZ ;  /* 0x00000700043a7890 */ /* 0x000fe2000fffe03f */
[----:B------:R-:W-:Y:S01]  /*6400*/  IMAD.MOV.U32 R7, RZ, RZ, R204 ;  /* 0x000000ffff077224 */ /* 0x000fe200078e00cc */
[----:B------:R-:W-:Y:S01]  /*6410*/  UMOV UR56, UR8 ;  /* 0x0000000800387c82 */ /* 0x000fe20008000000 */
[----:B------:R-:W-:Y:S01]  /*6420*/  UMOV UR57, UR9 ;  /* 0x0000000900397c82 */ /* 0x000fe20008000000 */
[----:B------:R-:W-:Y:S01]  /*6430*/  UMOV UR59, 0x40000040 ;  /* 0x40000040003b7882 */ /* 0x000fe20000000000 */
[----:B------:R-:W-:Y:S01]  /*6440*/  IMAD.MOV.U32 R5, RZ, RZ, R205 ;  /* 0x000000ffff057224 */ /* 0x000fe200078e00cd */
[----:B------:R-:W-:Y:S01]  /*6450*/  MOV R11, R200 ;  /* 0x000000c8000b7202 */ /* 0x000fe20000000f00 */
[----:B------:R-:W-:-:S02]  /*6460*/  IMAD.MOV.U32 R9, RZ, RZ, R202 ;  /* 0x000000ffff097224 */ /* 0x000fc400078e00ca */
[----:B------:R-:W-:Y:S02]  /*6470*/  IMAD.MOV.U32 R8, RZ, RZ, R203 ;  /* 0x000000ffff087224 */ /* 0x000fe400078e00cb */
[----:B------:R-:W-:Y:S01]  /*6480*/  IMAD.MOV.U32 R10, RZ, RZ, R201 ;  /* 0x000000ffff0a7224 */ /* 0x000fe200078e00c9 */
[----:B------:R-:W-:Y:S02]  /*6490*/  WARPGROUP.DEPBAR.LE gsb0, 0x0 ;  /* 0x00008000000079c5 */ /* 0x000fe40000010000 */
[----:B------:R-:W-:Y:S01]  /*64a0*/  WARPGROUP.ARRIVE ;  /* 0x00000000000079c5 */ /* 0x000fe20000000000 */
[----:B------:R-:W-:Y:S01]  /*64b0*/  UMOV UR17, UR19 ;  /* 0x0000001300117c82 */ /* 0x000fe20008000000 */
[----:B------:R-:W2:Y:S04]  /*64c0*/  LDL.LU.64 R206, [R1+0x248] ;  /* 0x0002480001ce7983 */ /* 0x000ea80000300a00 */
[----:B------:R-:W-:Y:S01]  /*64d0*/  IGMMA.64x16x32.S8.S8 R224, gdesc[UR24], R224, gsb0 ;  /* 0x0060000018e079f1 */ /* 0x000fe200080410e0 */
[----:B------:R-:W-:Y:S01]  /*64e0*/  UIADD3 UR18, UR4, 0x200, URZ ;  /* 0x0000020004127890 */ /* 0x000fe2000fffe03f */
[----:B------:R-:W2:Y:S01]  /*64f0*/  LDL.LU.64 R204, [R1+0x240] ;  /* 0x0002400001cc7983 */ /* 0x000ea20000300a00 */
[----:B------:R-:W-:Y:S01]  /*6500*/  UMOV UR19, 0x40000040 ;  /* 0x4000004000137882 */ /* 0x000fe20000000000 */
[----:B------:R-:W-:Y:S01]  /*6510*/  UIADD3 UR26, UR4, 0x300, URZ ;  /* 0x00000300041a7890 */ /* 0x000fe2000fffe03f */
[----:B------:R-:W-:Y:S01]  /*6520*/  UMOV UR24, UR8 ;  /* 0x0000000800187c82 */ /* 0x000fe20008000000 */
[----:B------:R-:W-:Y:S01]  /*6530*/  UMOV UR25, UR9 ;  /* 0x0000000900197c82 */ /* 0x000fe20008000000 */
[----:B------:R-:W-:Y:S01]  /*6540*/  UMOV UR27, 0x40000040 ;  /* 0x40000040001b7882 */ /* 0x000fe20000000000 */
[----:B------:R-:W2:Y:S04]  /*6550*/  LDL.LU.64 R202, [R1+0x238] ;  /* 0x0002380001ca7983 */ /* 0x000ea80000300a00 */
[----:B------:R-:W2:Y:S01]  /*6560*/  LDL.LU.64 R200, [R1+0x230] ;  /* 0x0002300001c87983 */ /* 0x000ea20000300a00 */
[----:B------:R-:W-:Y:S01]  /*6570*/  IMAD.MOV.U32 R13, RZ, RZ, R222 ;  /* 0x000000ffff0d7224 */ /* 0x000fe200078e00de */
[----:B------:R-:W-:Y:S01]  /*6580*/  MOV R15, R220 ;  /* 0x000000dc000f7202 */ /* 0x000fe20000000f00 */
[----:B------:R-:W-:-:S02]  /*6590*/  IMAD.MOV.U32 R12, RZ, RZ, R223 ;  /* 0x000000ffff0c7224 */ /* 0x000fc400078e00df */
[----:B------:R-:W-:Y:S01]  /*65a0*/  IMAD.MOV.U32 R14, RZ, RZ, R221 ;  /* 0x000000ffff0e7224 */ /* 0x000fe200078e00dd */
[----:B------:R-:W4:Y:S01]  /*65b0*/  LDL.LU.64 R222, [R1+0x228] ;  /* 0x0002280001de7983 */ /* 0x000f220000300a00 */
[----:B0-----:R-:W-:Y:S02]  /*65c0*/  IMAD.MOV.U32 R233, RZ, RZ, R218 ;  /* 0x000000ffffe97224 */ /* 0x001fe400078e00da */
[----:B------:R-:W-:Y:S01]  /*65d0*/  IMAD.MOV.U32 R232, RZ, RZ, R219 ;  /* 0x000000ffffe87224 */ /* 0x000fe200078e00db */
[----:B------:R-:W4:Y:S01]  /*65e0*/  LDL.LU.64 R220, [R1+0x220] ;  /* 0x0002200001dc7983 */ /* 0x000f220000300a00 */
[----:B------:R-:W-:Y:S02]  /*65f0*/  IMAD.MOV.U32 R235, RZ, RZ, R216 ;  /* 0x000000ffffeb7224 */ /* 0x000fe400078e00d8 */
[----:B------:R-:W-:Y:S01]  /*6600*/  IMAD.MOV.U32 R234, RZ, RZ, R217 ;  /* 0x000000ffffea7224 */ /* 0x000fe200078e00d9 */
[----:B------:R-:W4:Y:S04]  /*6610*/  LDL.LU.64 R218, [R1+0x218] ;  /* 0x0002180001da7983 */ /* 0x000f280000300a00 */
[----:B------:R-:W4:Y:S01]  /*6620*/  LDL.LU.64 R216, [R1+0x210] ;  /* 0x0002100001d87983 */ /* 0x000f220000300a00 */
[----:B------:R-:W-:-:S02]  /*6630*/  WARPGROUP.DEPBAR.LE gsb0, 0x0 ;  /* 0x00008000000079c5 */ /* 0x000fc40000010000 */
        /* <DEDUP_REMOVED lines=87> */
[----:B------:R1:W-:Y:S01]  /*6bb0*/  STL.64 [R1+0x1c0], R228 ;  /* 0x0001c0e401007387 */ /* 0x0003e20000100a00 */
[----:B0-----:R-:W-:Y:S01]  /*6bc0*/  MOV R230, R233 ;  /* 0x000000e900e67202 */ /* 0x001fe20000000f00 */
[----:B------:R-:W-:Y:S02]  /*6bd0*/  WARPGROUP.DEPBAR.LE gsb0, 0x0 ;  /* 0x00008000000079c5 */ /* 0x000fe40000010000 */
[----:B------:R-:W-:-:S06]  /*6be0*/  WARPGROUP.ARRIVE ;  /* 0x00000000000079c5 */ /* 0x000fcc0000000000 */
[----:B------:R-:W-:Y:S01]  /*6bf0*/  IGMMA.64x16x32.S8.S8 R152, gdesc[UR24], R152, gsb0 ;  /* 0x00600000189879f1 */ /* 0x000fe20008041098 */
[----:B------:R-:W-:Y:S02]  /*6c00*/  IMAD.MOV.U32 R231, RZ, RZ, R232 ;  /* 0x000000ffffe77224 */ /* 0x000fe400078e00e8 */
[----:B-1----:R-:W-:Y:S02]  /*6c10*/  IMAD.MOV.U32 R228, RZ, RZ, R235 ;  /* 0x000000ffffe47224 */ /* 0x002fe400078e00eb */
[----:B------:R-:W-:Y:S01]  /*6c20*/  IMAD.MOV.U32 R229, RZ, RZ, R234 ;  /* 0x000000ffffe57224 */ /* 0x000fe200078e00ea */
[----:B------:R0:W-:Y:S04]  /*6c30*/  STL.64 [R1+0x1e8], R230 ;  /* 0x0001e8e601007387 */ /* 0x0001e80000100a00 */
[----:B------:R1:W-:Y:S04]  /*6c40*/  STL.64 [R1+0x1e0], R228 ;  /* 0x0001e0e401007387 */ /* 0x0003e80000100a00 */
[----:B------:R1:W-:Y:S01]  /*6c50*/  STL.64 [R1+0x1d8], R226 ;  /* 0x0001d8e201007387 */ /* 0x0003e20000100a00 */
[----:B0-----:R-:W-:-:S02]  /*6c60*/  IMAD.MOV.U32 R230, RZ, RZ, R4 ;  /* 0x000000ffffe67224 */ /* 0x001fc400078e0004 */
[----:B------:R-:W-:Y:S01]  /*6c70*/  IMAD.MOV.U32 R231, RZ, RZ, R0 ;  /* 0x000000ffffe77224 */ /* 0x000fe200078e0000 */
[----:B------:R0:W-:Y:S01]  /*6c80*/  STL.64 [R1+0x1d0], R224 ;  /* 0x0001d0e001007387 */ /* 0x0001e20000100a00 */
[----:B-1----:R-:W-:Y:S01]  /*6c90*/  IMAD.MOV.U32 R228, RZ, RZ, R7 ;  /* 0x000000ffffe47224 */ /* 0x002fe200078e0007 */
[----:B------:R-:W-:Y:S01]  /*6ca0*/  MOV R229, R5 ;  /* 0x0000000500e57202 */ /* 0x000fe20000000f00 */
[----:B------:R-:W-:Y:S02]  /*6cb0*/  IMAD.MOV.U32 R226, RZ, RZ, R9 ;  /* 0x000000ffffe27224 */ /* 0x000fe400078e0009 */
[----:B------:R-:W-:Y:S01]  /*6cc0*/  IMAD.MOV.U32 R227, RZ, RZ, R8 ;  /* 0x000000ffffe37224 */ /* 0x000fe200078e0008 */
[----:B------:R-:W-:Y:S01]  /*6cd0*/  STL.64 [R1+0x208], R230 ;  /* 0x000208e601007387 */ /* 0x000fe20000100a00 */
[----:B0-----:R-:W-:Y:S01]  /*6ce0*/  MOV R224, R11 ;  /* 0x0000000b00e07202 */ /* 0x001fe20000000f00 */
[----:B------:R-:W-:Y:S02]  /*6cf0*/  IMAD.MOV.U32 R225, RZ, RZ, R10 ;  /* 0x000000ffffe17224 */ /* 0x000fe400078e000a */
[----:B------:R-:W-:Y:S04]  /*6d00*/  STL.64 [R1+0x200], R228 ;  /* 0x000200e401007387 */ /* 0x000fe80000100a00 */
[----:B------:R-:W-:Y:S04]  /*6d10*/  STL.64 [R1+0x1f8], R226 ;  /* 0x0001f8e201007387 */ /* 0x000fe80000100a00 */
[----:B------:R0:W-:Y:S04]  /*6d20*/  STL.64 [R1+0x1f0], R224 ;  /* 0x0001f0e001007387 */ /* 0x0001e80000100a00 */
[----:B0-----:R-:W3:Y:S04]  /*6d30*/  LDL.LU.64 R224, [R1+0x40] ;  /* 0x0000400001e07983 */ /* 0x001ee80000300a00 */
[----:B------:R-:W3:Y:S04]  /*6d40*/  LDL.LU.64 R226, [R1+0x48] ;  /* 0x0000480001e27983 */ /* 0x000ee80000300a00 */
[----:B------:R-:W3:Y:S04]  /*6d50*/  LDL.LU.64 R228, [R1+0x50] ;  /* 0x0000500001e47983 */ /* 0x000ee80000300a00 */
[----:B------:R-:W3:Y:S01]  /*6d60*/  LDL.LU.64 R230, [R1+0x58] ;  /* 0x0000580001e67983 */ /* 0x000ee20000300a00 */
[----:B------:R-:W-:-:S02]  /*6d70*/  WARPGROUP.DEPBAR.LE gsb0, 0x0 ;  /* 0x00008000000079c5 */ /* 0x000fc40000010000 */
[----:B------:R-:W-:Y:S01]  /*6d80*/  WARPGROUP.ARRIVE ;  /* 0x00000000000079c5 */ /* 0x000fe20000000000 */
[----:B------:R-:W-:Y:S01]  /*6d90*/  UMOV UR20, UR56 ;  /* 0x0000003800147c82 */ /* 0x000fe20008000000 */
[----:B------:R-:W-:-:S04]  /*6da0*/  UMOV UR21, UR57 ;  /* 0x0000003900157c82 */ /* 0x000fc80008000000 */
[----:B------:R-:W-:Y:S01]  /*6db0*/  IGMMA.64x16x32.S8.S8 R168, gdesc[UR20], R168, gsb0 ;  /* 0x0060000014a879f1 */ /* 0x000fe200080410a8 */
        /* <DEDUP_REMOVED lines=13> */
[----:B------:R-:W-:Y:S01]  /*6e90*/  UMOV UR14, UR8 ;  /* 0x00000008000e7c82 */ /* 0x000fe20008000000 */
[----:B------:R-:W-:Y:S01]  /*6ea0*/  UMOV UR15, UR9 ;  /* 0x00000009000f7c82 */ /* 0x000fe20008000000 */
[----:B------:R-:W-:Y:S01]  /*6eb0*/  UMOV UR12, UR56 ;  /* 0x00000038000c7c82 */ /* 0x000fe20008000000 */
[----:B------:R-:W-:Y:S01]  /*6ec0*/  UMOV UR13, UR57 ;  /* 0x00000039000d7c82 */ /* 0x000fe20008000000 */
[----:B------:R-:W-:Y:S02]  /*6ed0*/  WARPGROUP.DEPBAR.LE gsb0, 0x0 ;  /* 0x00008000000079c5 */ /* 0x000fe40000010000 */
[----:B----4-:R-:W-:-:S06]  /*6ee0*/  WARPGROUP.ARRIVE ;  /* 0x00000000000079c5 */ /* 0x010fcc0000000000 */
[----:B------:R-:W-:Y:S01]  /*6ef0*/  IGMMA.64x16x32.S8.S8 R216, gdesc[UR12], R216, gsb0 ;  /* 0x006000000cd879f1 */ /* 0x000fe200080410d8 */
[----:B------:R-:W-:Y:S01]  /*6f00*/  UMOV UR14, UR6 ;  /* 0x00000006000e7c82 */ /* 0x000fe20008000000 */
[----:B------:R-:W-:Y:S01]  /*6f10*/  UMOV UR15, UR7 ;  /* 0x00000007000f7c82 */ /* 0x000fe20008000000 */
[----:B------:R-:W-:Y:S01]  /*6f20*/  UMOV UR12, UR56 ;  /* 0x00000038000c7c82 */ /* 0x000fe20008000000 */
[----:B------:R-:W-:Y:S01]  /*6f30*/  UMOV UR13, UR57 ;  /* 0x00000039000d7c82 */ /* 0x000fe20008000000 */
[----:B------:R-:W-:Y:S02]  /*6f40*/  WARPGROUP.DEPBAR.LE gsb0, 0x0 ;  /* 0x00008000000079c5 */ /* 0x000fe40000010000 */
[----:B---3--:R-:W-:-:S06]  /*6f50*/  WARPGROUP.ARRIVE ;  /* 0x00000000000079c5 */ /* 0x008fcc0000000000 */
[----:B------:R-:W-:Y:S01]  /*6f60*/  IGMMA.64x16x32.S8.S8 R16, gdesc[UR12], R16, gsb0 ;  /* 0x006000000c1079f1 */ /* 0x000fe20008041010 */
[----:B------:R-:W-:Y:S01]  /*6f70*/  UMOV UR58, UR10 ;  /* 0x0000000a003a7c82 */ /* 0x000fe20008000000 */
[----:B------:R-:W-:Y:S01]  /*6f80*/  UMOV UR59, UR11 ;  /* 0x0000000b003b7c82 */ /* 0x000fe20008000000 */
[----:B------:R-:W-:Y:S02]  /*6f90*/  WARPGROUP.DEPBAR.LE gsb0, 0x0 ;  /* 0x00008000000079c5 */ /* 0x000fe40000010000 */
[----:B------:R-:W-:-:S06]  /*6fa0*/  WARPGROUP.ARRIVE ;  /* 0x00000000000079c5 */ /* 0x000fcc0000000000 */
[----:B------:R-:W-:Y:S03]  /*6fb0*/  IGMMA.64x16x32.S8.S8 R224, gdesc[UR56], R224, gsb0 ;  /* 0x0060000038e079f1 */ /* 0x000fe600080410e0 */
        /* <DEDUP_REMOVED lines=13> */
[----:B------:R-:W-:Y:S02]  /*7090*/  UIADD3 UR8, UR55, 0x2, URZ ;  /* 0x0000000237087890 */ /* 0x000fe4000fffe03f */
        /* <DEDUP_REMOVED lines=13> */
[----:B------:R-:W-:-:S02]  /*7170*/  IMAD.MOV.U32 R232, RZ, RZ, R15 ;  /* 0x000000ffffe87224 */ /* 0x000fc400078e000f */
[----:B------:R-:W-:Y:S02]  /*7180*/  IMAD.MOV.U32 R233, RZ, RZ, R14 ;  /* 0x000000ffffe97224 */ /* 0x000fe400078e000e */
[----:B------:R-:W-:Y:S02]  /*7190*/  IMAD.MOV.U32 R234, RZ, RZ, R13 ;  /* 0x000000ffffea7224 */ /* 0x000fe400078e000d */
[----:B------:R-:W-:Y:S01]  /*71a0*/  IMAD.MOV.U32 R235, RZ, RZ, R12 ;  /* 0x000000ffffeb7224 */ /* 0x000fe200078e000c */
[----:B------:R-:W-:Y:S01]  /*71b0*/  UIADD3 UR6, UR4, 0x82, URZ ;  /* 0x0000008204067890 */ /* 0x000fe2000fffe03f */
[----:B------:R-:W3:Y:S01]  /*71c0*/  LDL.LU.64 R226, [R1+0x1d8] ;  /* 0x0001d80001e27983 */ /* 0x000ee20000300a00 */
[----:B------:R-:W-:Y:S01]  /*71d0*/  UMOV UR16, UR8 ;  /* 0x0000000800107c82 */ /* 0x000fe20008000000 */
[----:B------:R-:W-:Y:S01]  /*71e0*/  UMOV UR17, UR9 ;  /* 0x0000000900117c82 */ /* 0x000fe20008000000 */
[----:B------:R-:W-:Y:S01]  /*71f0*/  UMOV UR19, 0x40000040 ;  /* 0x4000004000137882 */ /* 0x000fe20000000000 */
[----:B------:R-:W3:Y:S02]  /*7200*/  LDL.LU.64 R224, [R1+0x1d0] ;  /* 0x0001d00001e07983 */ /* 0x000ee40000300a00 */
[----:B------:R-:W-:Y:S01]  /*7210*/  UMOV UR18, UR6 ;  /* 0x0000000600127c82 */ /* 0x000fe20008000000 */
        /* <DEDUP_REMOVED lines=9> */
[----:B------:R-:W-:Y:S01]  /*72b0*/  UIADD3 UR7, UR4, 0x102, URZ ;  /* 0x0000010204077890 */ /* 0x000fe2000fffe03f */
[----:B------:R-:W-:Y:S01]  /*72c0*/  UMOV UR20, UR8 ;  /* 0x0000000800147c82 */ /* 0x000fe20008000000 */
[----:B------:R-:W-:Y:S01]  /*72d0*/  UMOV UR21, UR9 ;  /* 0x0000000900157c82 */ /* 0x000fe20008000000 */
[----:B------:R-:W-:-:S04]  /*72e0*/  UMOV UR23, 0x40000040 ;  /* 0x4000004000177882 */ /* 0x000fc80000000000 */
[----:B------:R-:W-:Y:S01]  /*72f0*/  UMOV UR22, UR7 ;  /* 0x0000000700167c82 */ /* 0x000fe20008000000 */
[----:B------:R-:W-:Y:S01]  /*7300*/  UIADD3 UR14, UR4, 0x182, URZ ;  /* 0x00000182040e7890 */ /* 0x000fe2000fffe03f */
[----:B------:R-:W-:Y:S01]  /*7310*/  UMOV UR12, UR8 ;  /* 0x00000008000c7c82 */ /* 0x000fe20008000000 */
[----:B------:R-:W-:Y:S01]  /*7320*/  UMOV UR13, UR9 ;  /* 0x00000009000d7c82 */ /* 0x000fe20008000000 */
[----:B------:R-:W-:Y:S01]  /*7330*/  UMOV UR15, 0x40000040 ;  /* 0x40000040000f7882 */ /* 0x000fe20000000000 */
[----:B------:R-:W-:Y:S01]  /*7340*/  UMOV UR16, UR18 ;  /* 0x0000001200107c82 */ /* 0x000fe20008000000 */
[----:B------:R-:W-:Y:S01]  /*7350*/  UIADD3 UR18, UR4, 0x202, URZ ;  /* 0x0000020204127890 */ /* 0x000fe2000fffe03f */
[----:B------:R-:W-:Y:S01]  /*7360*/  UMOV UR6, UR22 ;  /* 0x0000001600067c82 */ /* 0x000fe20008000000 */
[----:B------:R-:W-:Y:S01]  /*7370*/  UMOV UR7, UR23 ;  /* 0x0000001700077c82 */ /* 0x000fe20008000000 */
[----:B------:R-:W-:Y:S01]  /*7380*/  UMOV UR17, UR19 ;  /* 0x0000001300117c82 */ /* 0x000fe20008000000 */
[----:B------:R-:W-:Y:S01]  /*7390*/  UMOV UR19, 0x40000040 ;  /* 0x4000004000137882 */ /* 0x000fe20000000000 */
[----:B------:R-:W-:Y:S01]  /*73a0*/  UIADD3 UR26, UR4, 0x302, URZ ;  /* 0x00000302041a7890 */ /* 0x000fe2000fffe03f */
[----:B------:R-:W-:Y:S01]  /*73b0*/  UMOV UR24, UR8 ;  /* 0x0000000800187c82 */ /* 0x000fe20008000000 */
[----:B------:R-:W-:Y:S01]  /*73c0*/  UMOV UR25, UR9 ;  /* 0x0000000900197c82 */ /* 0x000fe20008000000 */
[----:B------:R-:W-:Y:S01]  /*73d0*/  UMOV UR27, 0x40000040 ;  /* 0x40000040001b7882 */ /* 0x000fe20000000000 */
[----:B---3--:R-:W-:-:S06]  /*73e0*/  WARPGROUP.ARRIVE ;  /* 0x00000000000079c5 */ /* 0x008fcc0000000000 */
[----:B------:R-:W-:Y:S03]  /*73f0*/  IGMMA.64x16x32.S8.S8 R224, gdesc[UR20], R224, gsb0 ;  /* 0x0060000014e079f1 */ /* 0x000fe600080410e0 */
        /* <DEDUP_REMOVED lines=177> */
[----:B0-----:R-:W-:-:S02]  /*7f10*/  IMAD.MOV.U32 R234, RZ, RZ, R4 ;  /* 0x000000ffffea7224 */ /* 0x001fc400078e0004 */
[----:B------:R-:W-:Y:S01]  /*7f20*/  IMAD.MOV.U32 R235, RZ, RZ, R0 ;  /* 0x000000ffffeb7224 */ /* 0x000fe200078e0000 */
[----:B-1----:R-:W-:Y:S01]  /*7f30*/  MOV R232, R7 ;  /* 0x0000000700e87202 */ /* 0x002fe20000000f00 */
[----:B------:R-:W-:Y:S02]  /*7f40*/  IMAD.MOV.U32 R233, RZ, RZ, R5 ;  /* 0x000000ffffe97224 */ /* 0x000fe400078e0005 */
[----:B--2---:R-:W-:Y:S02]  /*7f50*/  IMAD.MOV.U32 R230, RZ, RZ, R9 ;  /* 0x000000ffffe67224 */ /* 0x004fe400078e0009 */
[----:B------:R-:W-:Y:S02]  /*7f60*/  IMAD.MOV.U32 R231, RZ, RZ, R8 ;  /* 0x000000ffffe77224 */ /* 0x000fe400078e0008 */
[----:B---3--:R-:W-:Y:S02]  /*7f70*/  IMAD.MOV.U32 R228, RZ, RZ, R11 ;  /* 0x000000ffffe47224 */ /* 0x008fe400078e000b */
[----:B------:R-:W-:Y:S01]  /*7f80*/  IMAD.MOV.U32 R229, RZ, RZ, R10 ;  /* 0x000000ffffe57224 */ /* 0x000fe200078e000a */
        /* <DEDUP_REMOVED lines=23> */
[----:B------:R-:W-:Y:S01]  /*8100*/  IMAD.MOV.U32 R10, RZ, RZ, R230 ;  /* 0x000000ffff0a7224 */ /* 0x000fe200078e00e6 */
[----:B------:R-:W-:Y:S01]  /*8110*/  MOV R11, R229 ;  /* 0x000000e5000b7202 */ /* 0x000fe20000000f00 */
[----:B------:R-:W-:Y:S02]  /*8120*/  IMAD.MOV.U32 R9, RZ, RZ, R231 ;  /* 0x000000ffff097224 */ /* 0x000fe400078e00e7 */
[----:B------:R-:W-:Y:S01]  /*8130*/  IMAD.MOV.U32 R12, RZ, RZ, R228 ;  /* 0x000000ffff0c7224 */ /* 0x000fe200078e00e4 */
[----:B------:R-:W2:Y:S04]  /*8140*/  LDL.LU.64 R230, [R1+0x198] ;  /* 0x0001980001e67983 */ /* 0x000ea80000300a00 */
        /* <DEDUP_REMOVED lines=175> */
[----:B------:R-:W-:Y:S01]  /*8c40*/  IMAD.MOV.U32 R231, RZ, RZ, R13 ;  /* 0x000000ffffe77224 */ /* 0x000fe200078e000d */
[----:B-1----:R-:W-:Y:S01]  /*8c50*/  MOV R229, R15 ;  /* 0x0000000f00e57202 */ /* 0x002fe20000000f00 */
[----:B------:R-:W-:Y:S01]  /*8c60*/  IMAD.MOV.U32 R228, RZ, RZ, R232 ;  /* 0x000000ffffe47224 */ /* 0x000fe200078e00e8 */
[----:B------:R0:W-:Y:S01]  /*8c70*/  STL.64 [R1+0xe0], R224 ;  /* 0x0000e0e001007387 */ /* 0x0001e20000100a00 */
[----:B--2---:R-:W-:Y:S02]  /*8c80*/  IMAD.MOV.U32 R226, RZ, RZ, R234 ;  /* 0x000000ffffe27224 */ /* 0x004fe400078e00ea */
[----:B------:R-:W-:Y:S01]  /*8c90*/  IMAD.MOV.U32 R227, RZ, RZ, R233 ;  /* 0x000000ffffe37224 */ /* 0x000fe200078e00e9 */
[----:B0-----:R-:W-:Y:S01]  /*8ca0*/  MOV R224, R0 ;  /* 0x0000000000e07202 */ /* 0x001fe20000000f00 */
[----:B------:R-:W-:Y:S01]  /*8cb0*/  IMAD.MOV.U32 R225, RZ, RZ, R235 ;  /* 0x000000ffffe17224 */ /* 0x000fe200078e00eb */
[----:B------:R0:W5:Y:S04]  /*8cc0*/  LDL.LU R0, [R1+0x158] ;  /* 0x0001580001007983 */ /* 0x0001680000300800 */
[----:B------:R1:W-:Y:S04]  /*8cd0*/  STL.64 [R1+0x118], R230 ;  /* 0x000118e601007387 */ /* 0x0003e80000100a00 */
[----:B------:R2:W-:Y:S04]  /*8ce0*/  STL.64 [R1+0x110], R228 ;  /* 0x000110e401007387 */ /* 0x0005e80000100a00 */
[----:B------:R3:W-:Y:S01]  /*8cf0*/  STL.64 [R1+0x108], R226 ;  /* 0x000108e201007387 */ /* 0x0007e20000100a00 */
[----:B-1----:R-:W-:Y:S01]  /*8d00*/  IMAD.MOV.U32 R230, RZ, RZ, R5 ;  /* 0x000000ffffe67224 */ /* 0x002fe200078e0005 */
[----:B------:R-:W-:-:S02]  /*8d10*/  MOV R231, R4 ;  /* 0x0000000400e77202 */ /* 0x000fc40000000f00 */
[----:B------:R1:W-:Y:S01]  /*8d20*/  STL.64 [R1+0x100], R224 ;  /* 0x000100e001007387 */ /* 0x0003e20000100a00 */
[----:B--2---:R-:W-:Y:S02]  /*8d30*/  IMAD.MOV.U32 R228, RZ, RZ, R8 ;  /* 0x000000ffffe47224 */ /* 0x004fe400078e0008 */
[----:B------:R-:W-:Y:S01]  /*8d40*/  IMAD.MOV.U32 R229, RZ, RZ, R7 ;  /* 0x000000ffffe57224 */ /* 0x000fe200078e0007 */
[----:B---3--:R-:W-:Y:S01]  /*8d50*/  MOV R226, R10 ;  /* 0x0000000a00e27202 */ /* 0x008fe20000000f00 */
        /* <DEDUP_REMOVED lines=14> */
[----:B------:R-:W-:-:S02]  /*8e40*/  UMOV UR21, UR57 ;  /* 0x0000003900157c82 */ /* 0x000fc40008000000 */
        /* <DEDUP_REMOVED lines=31> */
[----:B--2---:R-:W-:-:S06]  /*9040*/  WARPGROUP.ARRIVE ;  /* 0x00000000000079c5 */ /* 0x004fcc0000000000 */
[----:B------:R-:W-:Y:S01]  /*9050*/  IGMMA.64x16x32.S8.S8 R224, gdesc[UR8], R224, gsb0 ;  /* 0x0060000008e079f1 */ /* 0x000fe200080410e0 */
[----:B------:R-:W-:Y:S02]  /*9060*/  IMAD.MOV.U32 R5, RZ, RZ, R22 ;  /* 0x000000ffff057224 */ /* 0x000fe400078e0016 */
[----:B------:R-:W-:Y:S02]  /*9070*/  IMAD.MOV.U32 R4, RZ, RZ, R23 ;  /* 0x000000ffff047224 */ /* 0x000fe400078e0017 */
[----:B------:R-:W-:Y:S01]  /*9080*/  IMAD.MOV.U32 R10, RZ, RZ, R18 ;  /* 0x000000ffff0a7224 */ /* 0x000fe200078e0012 */
[----:B------:R0:W5:Y:S01]  /*9090*/  LDL.LU.64 R22, [R1+0x150] ;  /* 0x0001500001167983 */ /* 0x0001620000300a00 */
[----:B------:R-:W-:Y:S01]  /*90a0*/  IMAD.MOV.U32 R9, RZ, RZ, R19 ;  /* 0x000000ffff097224 */ /* 0x000fe200078e0013 */
[----:B------:R-:W-:Y:S01]  /*90b0*/  MOV R8, R20 ;  /* 0x0000001400087202 */ /* 0x000fe20000000f00 */
[----:B------:R-:W-:Y:S01]  /*90c0*/  IMAD.MOV.U32 R12, RZ, RZ, R16 ;  /* 0x000000ffff0c7224 */ /* 0x000fe200078e0010 */
[----:B------:R0:W5:Y:S01]  /*90d0*/  LDL.LU.64 R18, [R1+0x148] ;  /* 0x0001480001127983 */ /* 0x0001620000300a00 */
[----:B------:R-:W-:-:S02]  /*90e0*/  IMAD.MOV.U32 R11, RZ, RZ, R17 ;  /* 0x000000ffff0b7224 */ /* 0x000fc400078e0011 */
[----:B------:R-:W-:Y:S01]  /*90f0*/  IMAD.MOV.U32 R7, RZ, RZ, R21 ;  /* 0x000000ffff077224 */ /* 0x000fe200078e0015 */
[----:B------:R0:W5:Y:S01]  /*9100*/  LDL.LU.64 R16, [R1+0x140] ;  /* 0x0001400001107983 */ /* 0x0001620000300a00 */
[----:B------:R-:W-:Y:S02]  /*9110*/  WARPGROUP.DEPBAR.LE gsb0, 0x0 ;  /* 0x00008000000079c5 */ /* 0x000fe40000010000 */
[----:B------:R-:W-:Y:S01]  /*9120*/  MOV R14, R230 ;  /* 0x000000e6000e7202 */ /* 0x000fe20000000f00 */
[----:B------:R-:W-:Y:S02]  /*9130*/  IMAD.MOV.U32 R13, RZ, RZ, R231 ;  /* 0x000000ffff0d7224 */ /* 0x000fe400078e00e7 */
        /* <DEDUP_REMOVED lines=116> */
[----:B------:R-:W-:Y:S01]  /*9880*/  UMOV UR13, UR7 ;  /* 0x00000007000d7c82 */ /* 0x000fe20008000000 */
[----:B------:R-:W-:Y:S02]  /*9890*/  UIADD3 UR54, UR4, 0x686, URZ ;  /* 0x0000068604367890 */ /* 0x000fe4000fffe03f */
[----:B------:R-:W-:Y:S01]  /*98a0*/  UIADD3 UR58, UR4, 0x706, URZ ;  /* 0x00000706043a7890 */ /* 0x000fe2000fffe03f */
[----:B------:R-:W-:Y:S02]  /*98b0*/  UMOV UR5, UR9 ;  /* 0x0000000900057c82 */ /* 0x000fe40008000000 */
        /* <DEDUP_REMOVED lines=19> */
[----:B------:R-:W-:Y:S01]  /*99f0*/  UMOV UR57, 0x40000040 ;  /* 0x4000004000397882 */ /* 0x000fe20000000000 */
        /* <DEDUP_REMOVED lines=67> */
[----:B-1----:R-:W-:Y:S01]  /*9e30*/  IMAD.MOV.U32 R230, RZ, RZ, R232 ;  /* 0x000000ffffe67224 */ /* 0x002fe200078e00e8 */
[----:B------:R-:W-:-:S05]  /*9e40*/  MOV R231, R21 ;  /* 0x0000001500e77202 */ /* 0x000fca0000000f00 */
        /* <DEDUP_REMOVED lines=8> */
[----:B--2---:R-:W-:Y:S01]  /*9ed0*/  IMAD.MOV.U32 R228, RZ, RZ, R8 ;  /* 0x000000ffffe47224 */ /* 0x004fe200078e0008 */
[----:B------:R-:W-:Y:S01]  /*9ee0*/  MOV R229, R7 ;  /* 0x0000000700e57202 */ /* 0x000fe20000000f00 */
[----:B-1----:R-:W-:Y:S02]  /*9ef0*/  IMAD.MOV.U32 R226, RZ, RZ, R10 ;  /* 0x000000ffffe27224 */ /* 0x002fe400078e000a */
[----:B------:R-:W-:Y:S01]  /*9f00*/  IMAD.MOV.U32 R227, RZ, RZ, R9 ;  /* 0x000000ffffe37224 */ /* 0x000fe200078e0009 */
[----:B---3--:R-:W-:Y:S01]  /*9f10*/  MOV R224, R12 ;  /* 0x0000000c00e07202 */ /* 0x008fe20000000f00 */
[----:B------:R-:W-:Y:S01]  /*9f20*/  IMAD.MOV.U32 R225, RZ, RZ, R11 ;  /* 0x000000ffffe17224 */ /* 0x000fe200078e000b */
[----:B------:R-:W-:Y:S01]  /*9f30*/  UMOV UR6, UR8 ;  /* 0x0000000800067c82 */ /* 0x000fe20008000000 */
[----:B------:R-:W-:Y:S01]  /*9f40*/  UMOV UR7, UR9 ;  /* 0x0000000900077c82 */ /* 0x000fe20008000000 */
[----:B------:R-:W-:Y:S01]  /*9f50*/  UMOV UR4, UR56 ;  /* 0x0000003800047c82 */ /* 0x000fe20008000000 */
[----:B------:R-:W-:Y:S01]  /*9f60*/  UMOV UR5, UR57 ;  /* 0x0000003900057c82 */ /* 0x000fe20008000000 */
[----:B------:R-:W-:-:S02]  /*9f70*/  WARPGROUP.DEPBAR.LE gsb0, 0x0 ;  /* 0x00008000000079c5 */ /* 0x000fc40000010000 */
        /* <DEDUP_REMOVED lines=9> */
[----:B------:R-:W-:-:S02]  /*a010*/  IMAD.MOV.U32 R232, RZ, RZ, R20 ;  /* 0x000000ffffe87224 */ /* 0x000fc400078e0014 */
[----:B------:R-:W-:Y:S02]  /*a020*/  IMAD.MOV.U32 R233, RZ, RZ, R15 ;  /* 0x000000ffffe97224 */ /* 0x000fe400078e000f */
[----:B------:R-:W-:Y:S02]  /*a030*/  IMAD.MOV.U32 R234, RZ, RZ, R14 ;  /* 0x000000ffffea7224 */ /* 0x000fe400078e000e */
        /* <DEDUP_REMOVED lines=15> */
[----:B------:R-:W-:Y:S01]  /*a130*/  BPT.TRAP 0x1 ;  /* 0x000000040000795c */ /* 0x000fe20000300000 */
.L_x_27:
[----:B------:R-:W2:Y:S04]  /*a140*/  LDL R4, [R1+0x80] ;  /* 0x0000800001047983 */ /* 0x000ea80000100800 */
[----:B------:R-:W3:Y:S04]  /*a150*/  LDL R7, [R1+0x88] ;  /* 0x0000880001077983 */ /* 0x000ee80000100800 */
[----:B------:R-:W4:Y:S01]  /*a160*/  LDL R5, [R1+0x84] ;  /* 0x0000840001057983 */ /* 0x000f220000100800 */
[----:B------:R-:W-:Y:S02]  /*a170*/  R2UR UR5, R2 ;  /* 0x00000000020572ca */ /* 0x000fe400000e0000 */
[----:B--2---:R-:W-:-:S11]  /*a180*/  ISETP.NE.AND P1, PT, R4, RZ, PT ;  /* 0x000000ff0400720c */ /* 0x004fd60003f25270 */
[----:B------:R-:W-:Y:S01]  /*a190*/  IMAD.U32 R4, RZ, RZ, UR5 ;  /* 0x00000005ff047e24 */ /* 0x000fe2000f8e00ff */
[----:B---3--:R-:W-:-:S03]  /*a1a0*/  R2UR UR4, R7 ;  /* 0x00000000070472ca */ /* 0x008fc600000e0000 */
[----:B-----5:R-:W-:-:S05]  /*a1b0*/  @P1 IMAD R4, R4, 0x8, R0 ;  /* 0x0000000804041824 */ /* 0x020fca00078e0200 */
[----:B------:R-:W-:-:S05]  /*a1c0*/  @P1 IADD3 R4, R4, 0x18, RZ ;  /* 0x0000001804041810 */ /* 0x000fca0007ffe0ff */
[----:B------:R-:W-:Y:S01]  /*a1d0*/  UISETP.GT.U32.AND UP0, UPT, UR4, 0x1, UPT ;  /* 0x000000010400788c */ /* 0x000fe2000bf04070 */
[----:B----4-:R-:W-:-:S04]  /*a1e0*/  @P1 PRMT R4, R5, 0x654, R4 ;  /* 0x0000065405041816 */ /* 0x010fc80000000004 */
[----:B------:R1:W-:Y:S01]  /*a1f0*/  @P1 SYNCS.ARRIVE.TRANS64.RED.A1T0 RZ, [R4+URZ], RZ ;  /* 0x000000ff04ff19a7 */ /* 0x0003e2000810043f */
[----:B------:R-:W-:-:S13]  /*a200*/  PLOP3.LUT P1, PT, PT, PT, UP0, 0x80, 0x0 ;  /* 0x000000000000781c */ /* 0x000fda0003f2f008 */
[----:B-1----:R-:W-:Y:S05]  /*a210*/  @P1 BRA `(.L_x_28) ;  /* 0x0000000000041947 */ /* 0x002fea0003800000 */
[----:B------:R-:W-:Y:S01]  /*a220*/  BPT.TRAP 0x1 ;  /* 0x000000040000795c */ /* 0x000fe20000300000 */
.L_x_28:
[----:B------:R-:W-:Y:S01]  /*a230*/  R2UR UR6, R6 ;  /* 0x00000000060672ca */ /* 0x000fe200000e0000 */
[----:B------:R-:W-:Y:S01]  /*a240*/  UIADD3 UR60, UR60, 0x1, URZ ;  /* 0x000000013c3c7890 */ /* 0x000fe2000fffe03f */
[----:B------:R-:W-:Y:S02]  /*a250*/  R2UR UR4, R2 ;  /* 0x00000000020472ca */ /* 0x000fe400000e0000 */
[----:B------:R-:W-:Y:S01]  /*a260*/  R2UR UR7, R3 ;  /* 0x00000000030772ca */ /* 0x000fe200000e0000 */
[----:B------:R-:W-:-:S04]  /*a270*/  UISETP.NE.AND UP0, UPT, UR60, 0x3, UPT ;  /* 0x000000033c00788c */ /* 0x000fc8000bf05270 */
[----:B------:R-:W-:-:S04]  /*a280*/  USEL UR60, UR60, URZ, UP0 ;  /* 0x0000003f3c3c7287 */ /* 0x000fc80008000000 */
[----:B------:R-:W-:Y:S02]  /*a290*/  UISETP.GT.AND UP2, UPT, UR6, 0x1, UPT ;  /* 0x000000010600788c */ /* 0x000fe4000bf44270 */
[----:B------:R-:W-:Y:S02]  /*a2a0*/  UIADD3 UR4, UR4, 0x1, URZ ;  /* 0x0000000104047890 */ /* 0x000fe4000fffe03f */
[----:B------:R-:W-:Y:S02]  /*a2b0*/  UIADD3 UR5, UR6, -0x1, URZ ;  /* 0xffffffff06057890 */ /* 0x000fe4000fffe03f */
[----:B------:R-:W-:Y:S01]  /*a2c0*/  PLOP3.LUT P1, PT, PT, PT, UP2, 0x80, 0x0 ;  /* 0x000000000000781c */ /* 0x000fe20003f2f028 */
[----:B------:R-:W-:Y:S02]  /*a2d0*/  UISETP.NE.AND UP1, UPT, UR4, 0x3, UPT ;  /* 0x000000030400788c */ /* 0x000fe4000bf25270 */
[----:B------:R-:W-:Y:S01]  /*a2e0*/  USEL UR6, URZ, 0x1, UP0 ;  /* 0x000000013f067887 */ /* 0x000fe20008000000 */
[----:B------:R-:W-:Y:S01]  /*a2f0*/  IMAD.U32 R6, RZ, RZ, UR5 ;  /* 0x00000005ff067e24 */ /* 0x000fe2000f8e00ff */
[----:B------:R-:W-:-:S02]  /*a300*/  USEL UR4, UR4, URZ, UP1 ;  /* 0x0000003f04047287 */ /* 0x000fc40008800000 */
[----:B------:R-:W-:-:S04]  /*a310*/  ULOP3.LUT UR7, UR7, UR6, URZ, 0x3c, !UPT ;  /* 0x0000000607077292 */ /* 0x000fc8000f8e3c3f */
[----:B------:R-:W-:Y:S02]  /*a320*/  IMAD.U32 R2, RZ, RZ, UR4 ;  /* 0x00000004ff027e24 */ /* 0x000fe4000f8e00ff */
[----:B------:R-:W-:Y:S01]  /*a330*/  IMAD.U32 R3, RZ, RZ, UR7 ;  /* 0x00000007ff037e24 */ /* 0x000fe2000f8e00ff */
[----:B------:R-:W-:Y:S06]  /*a340*/  @P1 BRA `(.L_x_29) ;  /* 0xffffffb8008c1947 */ /* 0x000fec000383ffff */
.L_x_22:
[----:B------:R1:W5:Y:S02]  /*a350*/  LDL R7, [R1+0x98] ;  /* 0x0000980001077983 */ /* 0x0003640000100800 */
[----:B-----5:R-:W2:Y:S02]  /*a360*/  LDC R2, c[0x0][0x28c] ;  /* 0x0000a300ff027b82 */ /* 0x020ea40000000800 */
[----:B------:R1:W5:Y:S01]  /*a370*/  LDL R4, [R1+0xa8] ;  /* 0x0000a80001047983 */ /* 0x0003620000100800 */
[----:B--2---:R-:W-:-:S13]  /*a380*/  ISETP.GE.AND P1, PT, R2, 0x1, PT ;  /* 0x000000010200780c */ /* 0x004fda0003f26270 */
[----:B-1----:R-:W-:Y:S05]  /*a390*/  @!P1 BRA `(.L_x_30) ;  /* 0x00000000006c9947 */ /* 0x002fea0003800000 */
[----:B------:R-:W-:Y:S05]  /*a3a0*/  @!P0 BRA `(.L_x_31) ;  /* 0x0000000000048947 */ /* 0x000fea0003800000 */
[----:B------:R-:W-:Y:S01]  /*a3b0*/  BPT.TRAP 0x1 ;  /* 0x000000040000795c */ /* 0x000fe20000300000 */
.L_x_31:
[----:B------:R-:W2:Y:S01]  /*a3c0*/  LDL R2, [R1+0x80] ;  /* 0x0000800001027983 */ /* 0x000ea20000100800 */
[----:B------:R-:W-:Y:S01]  /*a3d0*/  BSSY B0, `(.L_x_32) ;  /* 0x0000011000007945 */ /* 0x000fe20003800000 */
[----:B--2---:R-:W-:-:S13]  /*a3e0*/  ISETP.NE.AND P0, PT, R2, RZ, PT ;  /* 0x000000ff0200720c */ /* 0x004fda0003f05270 */
[----:B------:R-:W-:Y:S05]  /*a3f0*/  @!P0 BRA `(.L_x_33) ;  /* 0x0000000000388947 */ /* 0x000fea0003800000 */
[----:B------:R-:W2:Y:S01]  /*a400*/  LDL R3, [R1+0x84] ;  /* 0x0000840001037983 */ /* 0x000ea20000100800 */
[----:B-----5:R-:W-:Y:S02]  /*a410*/  R2UR UR5, R4 ;  /* 0x00000000040572ca */ /* 0x020fe400000e0000 */
[----:B------:R-:W-:-:S11]  /*a420*/  R2UR UR4, R7 ;  /* 0x00000000070472ca */ /* 0x000fd600000e0000 */
[----:B------:R-:W-:-:S04]  /*a430*/  UISETP.LT.AND UP0, UPT, UR5, 0x1, UPT ;  /* 0x000000010500788c */ /* 0x000fc8000bf01270 */
[----:B------:R-:W-:-:S04]  /*a440*/  USEL UR6, UR5, 0x1, UP0 ;  /* 0x0000000105067887 */ /* 0x000fc80008000000 */
[----:B------:R-:W-:-:S04]  /*a450*/  UIADD3 UR6, UR4, UR5, -UR6 ;  /* 0x0000000504067290 */ /* 0x000fc8000fffe806 */
[----:B------:R-:W-:-:S04]  /*a460*/  UIMAD.WIDE.U32 UR4, UR6, -0x55555555, URZ ;  /* 0xaaaaaaab060478a5 */ /* 0x000fc8000f8e003f */
[----:B------:R-:W-:-:S04]  /*a470*/  USHF.R.U32.HI UR4, URZ, 0x1, UR5 ;  /* 0x000000013f047899 */ /* 0x000fc80008011605 */
[----:B------:R-:W-:-:S06]  /*a480*/  UIMAD UR6, UR4, -0x3, UR6 ;  /* 0xfffffffd040678a4 */ /* 0x000fcc000f8e0206 */
[----:B------:R-:W-:-:S05]  /*a490*/  IMAD.U32 R2, RZ, RZ, UR6 ;  /* 0x00000006ff027e24 */ /* 0x000fca000f8e00ff */
[----:B------:R-:W-:-:S05]  /*a4a0*/  LEA R0, R2, R0, 0x3 ;  /* 0x0000000002007211 */ /* 0x000fca00078e18ff */
[----:B------:R-:W-:-:S05]  /*a4b0*/  VIADD R0, R0, 0x18 ;  /* 0x0000001800007836 */ /* 0x000fca0000000000 */
[----:B--2---:R-:W-:-:S04]  /*a4c0*/  PRMT R0, R3, 0x654, R0 ;  /* 0x0000065403007816 */ /* 0x004fc80000000000 */
[----:B------:R1:W-:Y:S03]  /*a4d0*/  SYNCS.ARRIVE.TRANS64.RED.A1T0 RZ, [R0+URZ], RZ ;  /* 0x000000ff00ff79a7 */ /* 0x0003e6000810043f */
.L_x_33:
[----:B------:R-:W-:Y:S05]  /*a4e0*/  BSYNC B0 ;  /* 0x0000000000007941 */ /* 0x000fea0003800000 */
.L_x_32:
[----:B-1----:R-:W2:Y:S02]  /*a4f0*/  LDL R0, [R1+0x88] ;  /* 0x0000880001007983 */ /* 0x002ea40000100800 */
[----:B--2---:R-:W-:-:S13]  /*a500*/  R2UR UR4, R0 ;  /* 0x00000000000472ca */ /* 0x004fda00000e0000 */
[----:B------:R-:W-:-:S06]  /*a510*/  UISETP.GT.U32.AND UP0, UPT, UR4, 0x1, UPT ;  /* 0x000000010400788c */ /* 0x000fcc000bf04070 */
[----:B------:R-:W-:-:S13]  /*a520*/  PLOP3.LUT P0, PT, PT, PT, UP0, 0x80, 0x0 ;  /* 0x000000000000781c */ /* 0x000fda0003f0f008 */
[----:B------:R-:W-:Y:S05]  /*a530*/  @P0 BRA `(.L_x_30) ;  /* 0x0000000000040947 */ /* 0x000fea0003800000 */
[----:B------:R-:W-:Y:S01]  /*a540*/  BPT.TRAP 0x1 ;  /* 0x000000040000795c */ /* 0x000fe20000300000 */
.L_x_30:
[----:B------:R-:W2:Y:S01]  /*a550*/  LDL.LU R5, [R1+0xa0] ;  /* 0x0000a00001057983 */ /* 0x000ea20000300800 */
[----:B------:R-:W1:Y:S01]  /*a560*/  S2R R6, SR_TID.X ;  /* 0x0000000000067919 */ /* 0x000e620000002100 */
[----:B------:R-:W-:Y:S01]  /*a570*/  R2UR UR4, R22 ;  /* 0x00000000160472ca */ /* 0x000fe200000e0000 */
[----:B------:R-:W-:Y:S01]  /*a580*/  ULDC.64 UR8, c[0x0][0x5d0] ;  /* 0x0001740000087ab9 */ /* 0x000fe20000000a00 */
[----:B------:R-:W3:Y:S01]  /*a590*/  LDL R12, [R1+0x9c] ;  /* 0x00009c00010c7983 */ /* 0x000ee20000100800 */
[----:B------:R-:W-:Y:S02]  /*a5a0*/  R2UR UR7, R23 ;  /* 0x00000000170772ca */ /* 0x000fe400000e0000 */
[----:B-----5:R-:W-:Y:S02]  /*a5b0*/  R2UR UR5, R4 ;  /* 0x00000000040572ca */ /* 0x020fe400000e0000 */
[----:B------:R-:W-:-:S06]  /*a5c0*/  R2UR UR14, R7 ;  /* 0x00000000070e72ca */ /* 0x000fcc00000e0000 */
[----:B------:R-:W-:-:S03]  /*a5d0*/  UIMAD UR6, UR4, 0xf0, URZ ;  /* 0x000000f0040678a4 */ /* 0x000fc6000f8e023f */
[----:B------:R-:W-:-:S03]  /*a5e0*/  UIMAD.WIDE UR10, UR7, 0x100, URZ ;  /* 0x00000100070a78a5 */ /* 0x000fc6000f8e023f */
[----:B------:R-:W-:Y:S01]  /*a5f0*/  IMAD.U32 R14, RZ, RZ, UR6 ;  /* 0x00000006ff0e7e24 */ /* 0x000fe2000f8e00ff */
[----:B------:R-:W-:Y:S02]  /*a600*/  USHF.L.U32 UR7, UR7, 0x8, URZ ;  /* 0x0000000807077899 */ /* 0x000fe4000800063f */
[----:B------:R-:W-:Y:S01]  /*a610*/  UISETP.GE.U32.AND UP2, UPT, UR5, 0x3, UPT ;  /* 0x000000030500788c */ /* 0x000fe2000bf46070 */
[--C-:B-1----:R-:W-:Y:S01]  /*a620*/  SHF.R.U32.HI R3, RZ, 0x7, R6.reuse ;  /* 0x00000007ff037819 */ /* 0x102fe20000011606 */
[C---:B------:R-:W-:Y:S01]  /*a630*/  IMAD.SHL.U32 R15, R6.reuse, 0x2, RZ ;  /* 0x00000002060f7824 */ /* 0x040fe200078e00ff */
[----:B------:R-:W-:Y:S02]  /*a640*/  SHF.R.U32.HI R0, RZ, 0x2, R6 ;  /* 0x00000002ff007819 */ /* 0x000fe40000011606 */
[----:B------:R-:W-:Y:S02]  /*a650*/  LOP3.LUT R3, R3, 0x1, RZ, 0xc0, !PT ;  /* 0x0000000103037812 */ /* 0x000fe400078ec0ff */
[----:B------:R-:W-:-:S02]  /*a660*/  LOP3.LUT R4, R6, 0x60, RZ, 0xc0, !PT ;  /* 0x0000006006047812 */ /* 0x000fc400078ec0ff */
[----:B------:R-:W-:Y:S01]  /*a670*/  LOP3.LUT R0, R0, 0x7, RZ, 0xc0, !PT ;  /* 0x0000000700007812 */ /* 0x000fe200078ec0ff */
[----:B------:R-:W-:Y:S01]  /*a680*/  IMAD.SHL.U32 R2, R3, 0x40, RZ ;  /* 0x0000004003027824 */ /* 0x000fe200078e00ff */
[----:B------:R-:W-:Y:S02]  /*a690*/  SHF.R.U32.HI R4, RZ, 0x1, R4 ;  /* 0x00000001ff047819 */ /* 0x000fe40000011604 */
[----:B------:R-:W-:Y:S02]  /*a6a0*/  LOP3.LUT R14, R14, 0x6, R15, 0xf8, !PT ;  /* 0x000000060e0e7812 */ /* 0x000fe400078ef80f */
[--C-:B------:R-:W-:Y:S02]  /*a6b0*/  LOP3.LUT R2, R2, 0x40, R0.reuse, 0xe2, !PT ;  /* 0x0000004002027812 */ /* 0x100fe400078ee200 */
[----:B------:R-:W-:Y:S02]  /*a6c0*/  IADD3 R0, RZ, -R4, -R0 ;  /* 0x80000004ff007210 */ /* 0x000fe40007ffe800 */
[----:B------:R-:W-:-:S02]  /*a6d0*/  LOP3.LUT R21, R2, UR10, R4, 0xfe, !PT ;  /* 0x0000000a02157c12 */ /* 0x000fc4000f8efe04 */
[----:B------:R-:W-:Y:S01]  /*a6e0*/  SHF.R.S32.HI R15, RZ, 0x1f, R14 ;  /* 0x0000001fff0f7819 */ /* 0x000fe2000001140e */
[----:B------:R-:W-:Y:S01]  /*a6f0*/  IMAD R0, R3, -0x40, R0 ;  /* 0xffffffc003007824 */ /* 0x000fe200078e0200 */
[----:B------:R-:W-:Y:S01]  /*a700*/  MOV R4, UR8 ;  /* 0x0000000800047c02 */ /* 0x000fe20008000f00 */
[----:B------:R-:W-:Y:S01]  /*a710*/  IMAD.MOV.U32 R3, RZ, RZ, -0x2 ;  /* 0xfffffffeff037424 */ /* 0x000fe200078e00ff */
[----:B------:R-:W-:Y:S01]  /*a720*/  STL [R1+0x8c], R21 ;  /* 0x00008c1501007387 */ /* 0x000fe20000100800 */
[----:B--2---:R-:W-:Y:S02]  /*a730*/  R2UR UR13, R5 ;  /* 0x00000000050d72ca */ /* 0x004fe400000e0000 */
[----:B---3--:R-:W-:-:S13]  /*a740*/  R2UR UR15, R12 ;  /* 0x000000000c0f72ca */ /* 0x008fda00000e0000 */
[----:B------:R-:W-:Y:S02]  /*a750*/  USHF.R.S32.HI UR12, URZ, 0x1f, UR15 ;  /* 0x0000001f3f0c7899 */ /* 0x000fe4000801140f */
[----:B------:R-:W-:Y:S02]  /*a760*/  IMAD.WIDE.U32 R4, R4, UR15, R14 ;  /* 0x0000000f04047c25 */ /* 0x000fe4000f8e000e */
[----:B------:R-:W-:Y:S02]  /*a770*/  UIMAD UR4, UR12, UR8, URZ ;  /* 0x000000080c0472a4 */ /* 0x000fe4000f8e023f */
[----:B------:R-:W-:Y:S02]  /*a780*/  UIADD3 UR8, UR5, UR14, URZ ;  /* 0x0000000e05087290 */ /* 0x000fe4000fffe03f */
[----:B------:R-:W-:Y:S02]  /*a790*/  UIMAD UR4, UR15, UR9, UR4 ;  /* 0x000000090f0472a4 */ /* 0x000fe4000f8e0204 */
[----:B------:R-:W-:Y:S01]  /*a7a0*/  UISETP.GT.U32.AND UP1, UPT, UR8, 0x2, UPT ;  /* 0x000000020800788c */ /* 0x000fe2000bf24070 */
[----:B------:R-:W-:-:S02]  /*a7b0*/  ULDC UR9, c[0x0][0x284] ;  /* 0x0000a10000097ab9 */ /* 0x000fc40000000800 */
[----:B------:R-:W-:Y:S01]  /*a7c0*/  IMAD.U32 R19, RZ, RZ, UR9 ;  /* 0x00000009ff137e24 */ /* 0x000fe2000f8e00ff */
[----:B------:R-:W-:Y:S01]  /*a7d0*/  UISETP.LT.U32.AND UP1, UPT, UR5, 0x3, UP1 ;  /* 0x000000030500788c */ /* 0x000fe20008f21070 */
[----:B------:R-:W-:Y:S01]  /*a7e0*/  VIADD R5, R5, UR4 ;  /* 0x0000000405057c36 */ /* 0x000fe20008000000 */
[----:B------:R-:W-:Y:S02]  /*a7f0*/  ULDC UR4, c[0x0][0x288] ;  /* 0x0000a20000047ab9 */ /* 0x000fe40000000800 */
[----:B------:R-:W-:Y:S01]  /*a800*/  IADD3 R19, R19, -UR7, R0 ;  /* 0x8000000713137c10 */ /* 0x000fe2000fffe000 */
[----:B------:R-:W-:Y:S01]  /*a810*/  UISETP.GE.AND UP0, UPT, UR6, UR4, UPT ;  /* 0x000000040600728c */ /* 0x000fe2000bf06270 */
[----:B------:R-:W-:-:S03]  /*a820*/  LOP3.LUT R0, R6, 0x3, RZ, 0xc0, !PT ;  /* 0x0000000306007812 */ /* 0x000fc600078ec0ff */
[----:B------:R-:W-:Y:S02]  /*a830*/  UISETP.GE.OR UP0, UPT, UR7, UR9, UP0 ;  /* 0x000000090700728c */ /* 0x000fe40008706670 */
[----:B------:R-:W-:Y:S01]  /*a840*/  IMAD R0, R0, R3, UR4 ;  /* 0x0000000400007e24 */ /* 0x000fe2000f8e0203 */
[----:B------:R-:W-:Y:S02]  /*a850*/  UIMAD.WIDE.U32 UR4, UR8, -0x55555555, URZ ;  /* 0xaaaaaaab080478a5 */ /* 0x000fe4000f8e003f */
[----:B------:R-:W-:Y:S01]  /*a860*/  USEL UR7, URZ, 0x1, !UP1 ;  /* 0x000000013f077887 */ /* 0x000fe2000c800000 */
[----:B------:R-:W-:Y:S01]  /*a870*/  PLOP3.LUT P0, PT, PT, PT, UP0, 0x80, 0x0 ;  /* 0x000000000000781c */ /* 0x000fe20003f0f008 */
[----:B------:R-:W-:Y:S01]  /*a880*/  USHF.R.U32.HI UR4, URZ, 0x1, UR5 ;  /* 0x000000013f047899 */ /* 0x000fe20008011605 */
[----:B------:R-:W-:Y:S01]  /*a890*/  IADD3 R0, R0, -UR6, RZ ;  /* 0x8000000600007c10 */ /* 0x000fe2000fffe0ff */
[----:B------:R-:W-:Y:S02]  /*a8a0*/  ULOP3.LUT UR13, UR13, UR7, URZ, 0x3c, !UPT ;  /* 0x000000070d0d7292 */ /* 0x000fe4000f8e3c3f */
[----:B------:R-:W-:-:S02]  /*a8b0*/  UIMAD UR5, UR4, -0x3, UR8 ;  /* 0xfffffffd040578a4 */ /* 0x000fc4000f8e0208 */
[----:B------:R-:W-:Y:S01]  /*a8c0*/  @UP2 ULOP3.LUT UR13, UR13, 0x1, UR4, 0x78, !UPT ;  /* 0x000000010d0d2892 */ /* 0x000fe2000f8e7804 */
[----:B------:R-:W-:-:S03]  /*a8d0*/  UMOV UR7, 0xffffffff ;  /* 0xffffffff00077882 */ /* 0x000fc60000000000 */
[----:B------:R-:W-:-:S05]  /*a8e0*/  IMAD.U32 R2, RZ, RZ, UR5 ;  /* 0x00000005ff027e24 */ /* 0x000fca000f8e00ff */
[----:B------:R1:W-:Y:S02]  /*a8f0*/  STL [R1+0x98], R2 ;  /* 0x0000980201007387 */ /* 0x0003e40000100800 */
[----:B-1----:R-:W-:-:S05]  /*a900*/  IMAD.U32 R2, RZ, RZ, UR13 ;  /* 0x0000000dff027e24 */ /* 0x002fca000f8e00ff */
[----:B------:R1:W-:Y:S01]  /*a910*/  STL [R1+0xa0], R2 ;  /* 0x0000a00201007387 */ /* 0x0003e20000100800 */
[----:B------:R-:W-:Y:S05]  /*a920*/  @P0 BRA `(.L_x_34) ;  /* 0x000000d800980947 */ /* 0x000fea0003800000 */
[----:B-1----:R-:W1:Y:S01]  /*a930*/  LDC.64 R2, c[0x0][0x5c8] ;  /* 0x00017200ff027b82 */ /* 0x002e620000000a00 */
[----:B------:R-:W-:Y:S01]  /*a940*/  ULDC.64 UR4, c[0x0][0x5c0] ;  /* 0x0001700000047ab9 */ /* 0x000fe20000000a00 */
[----:B------:R-:W-:Y:S01]  /*a950*/  BSSY B0, `(.L_x_34) ;  /* 0x0000da3000007945 */ /* 0x000fe20003800000 */
[C---:B-1----:R-:W-:Y:S01]  /*a960*/  IMAD R6, R2.reuse, UR11, RZ ;  /* 0x0000000b02067c24 */ /* 0x042fe2000f8e02ff */
[----:B------:R-:W-:Y:S01]  /*a970*/  SHF.L.U64.HI R11, R2, 0x3, R3 ;  /* 0x00000003020b7819 */ /* 0x000fe20000010203 */
[----:B------:R-:W-:-:S04]  /*a980*/  IMAD.WIDE.U32 R4, R21, R2, R4 ;  /* 0x0000000215047225 */ /* 0x000fc800078e0004 */
[----:B------:R-:W-:Y:S02]  /*a990*/  IMAD R6, R21, R3, R6 ;  /* 0x0000000315067224 */ /* 0x000fe400078e0206 */
[----:B------:R-:W-:Y:S02]  /*a9a0*/  IMAD.SHL.U32 R10, R2, 0x8, RZ ;  /* 0x00000008020a7824 */ /* 0x000fe400078e00ff */
[----:B------:R-:W-:Y:S01]  /*a9b0*/  IMAD.IADD R5, R5, 0x1, R6 ;  /* 0x0000000105057824 */ /* 0x000fe200078e0206 */
[----:B------:R-:W-:Y:S01]  /*a9c0*/  IADD3 R6, P0, R4, UR4, RZ ;  /* 0x0000000404067c10 */ /* 0x000fe2000ff1e0ff */
[----:B------:R-:W-:-:S03]  /*a9d0*/  IMAD R4, R3, 0x78, RZ ;  /* 0x0000007803047824 */ /* 0x000fc600078e02ff */
[----:B------:R-:W-:Y:S02]  /*a9e0*/  IADD3.X R7, R5, UR5, RZ, P0, !PT ;  /* 0x0000000505077c10 */ /* 0x000fe400087fe4ff */
[----:B------:R-:W-:-:S05]  /*a9f0*/  IADD3 R8, P0, R10, R6, RZ ;  /* 0x000000060a087210 */ /* 0x000fca0007f1e0ff */
[----:B------:R-:W-:Y:S01]  /*aa00*/  IMAD.X R9, R11, 0x1, R7, P0 ;  /* 0x000000010b097824 */ /* 0x000fe200000e0607 */
[----:B------:R-:W-:Y:S01]  /*aa10*/  ISETP.NE.AND P0, PT, R18, RZ, PT ;  /* 0x000000ff1200720c */ /* 0x000fe20003f05270 */
[----:B------:R-:W-:-:S05]  /*aa20*/  IMAD.WIDE.U32 R2, R2, 0x78, R8 ;  /* 0x0000007802027825 */ /* 0x000fca00078e0008 */
[----:B------:R-:W-:Y:S01]  /*aa30*/  IADD3 R5, R3, R4, RZ ;  /* 0x0000000403057210 */ /* 0x000fe20007ffe0ff */
[----:B------:R-:W-:Y:S01]  /*aa40*/  IMAD.MOV.U32 R4, RZ, RZ, R2 ;  /* 0x000000ffff047224 */ /* 0x000fe200078e0002 */
[----:B------:R-:W-:-:S05]  /*aa50*/  IADD3 R10, P1, R10, R2, RZ ;  /* 0x000000020a0a7210 */ /* 0x000fca0007f3e0ff */
[----:B------:R-:W-:Y:S01]  /*aa60*/  IMAD.X R11, R11, 0x1, R5, P1 ;  /* 0x000000010b0b7824 */ /* 0x000fe200008e0605 */
[----:B------:R-:W-:Y:S07]  /*aa70*/  @!P0 BRA `(.L_x_35) ;  /* 0x000000a8006c8947 */ /* 0x000fee0003800000 */
[----:B------:R-:W-:Y:S01]  /*aa80*/  R2UR UR5, R12 ;  /* 0x000000000c0572ca */ /* 0x000fe200000e0000 */
[----:B0-----:R-:W0:Y:S01]  /*aa90*/  LDC.64 R232, c[0x0][0x5a8] ;  /* 0x00016a00ffe87b82 */ /* 0x001e220000000a00 */
[----:B------:R-:W-:Y:S01]  /*aaa0*/  ULDC.64 UR8, c[0x0][0x5b8] ;  /* 0x00016e0000087ab9 */ /* 0x000fe20000000a00 */
[----:B------:R-:W-:Y:S01]  /*aab0*/  ISETP.GE.AND P3, PT, R19, 0x1, PT ;  /* 0x000000011300780c */ /* 0x000fe20003f66270 */
[----:B------:R-:W-:Y:S02]  /*aac0*/  UIMAD UR4, UR12, UR8, URZ ;  /* 0x000000080c0472a4 */ /* 0x000fe4000f8e023f */
[----:B------:R-:W-:Y:S01]  /*aad0*/  IMAD.U32 R2, RZ, RZ, UR8 ;  /* 0x00000008ff027e24 */ /* 0x000fe2000f8e00ff */
[----:B------:R-:W-:Y:S01]  /*aae0*/  BSSY B1, `(.L_x_36) ;  /* 0x000000f000017945 */ /* 0x000fe20003800000 */
[----:B------:R-:W-:Y:S01]  /*aaf0*/  ISETP.LT.OR P1, PT, R0, 0x1, !P3 ;  /* 0x000000010000780c */ /* 0x000fe20005f21670 */
[----:B------:R-:W1:Y:S04]  /*ab00*/  LDC.64 R12, c[0x0][0x5b0] ;  /* 0x00016c00ff0c7b82 */ /* 0x000e680000000a00 */
[----:B------:R-:W-:Y:S01]  /*ab10*/  IMAD.WIDE.U32 R14, R2, UR5, R14 ;  /* 0x00000005020e7c25 */ /* 0x000fe2000f8e000e */
[----:B------:R-:W-:-:S02]  /*ab20*/  UIMAD UR4, UR5, UR9, UR4 ;  /* 0x00000009050472a4 */ /* 0x000fc4000f8e0204 */
[----:B------:R-:W-:-:S04]  /*ab30*/  MOV R234, R14 ;  /* 0x0000000e00ea7202 */ /* 0x000fc80000000f00 */
[----:B------:R-:W-:Y:S02]  /*ab40*/  VIADD R235, R15, UR4 ;  /* 0x000000040feb7c36 */ /* 0x000fe40008000000 */
[----:B-1----:R-:W-:Y:S02]  /*ab50*/  IMAD R20, R12, UR11, RZ ;  /* 0x0000000b0c147c24 */ /* 0x002fe4000f8e02ff */
[----:B------:R-:W-:-:S04]  /*ab60*/  IMAD.WIDE.U32 R2, R21, R12, R234 ;  /* 0x0000000c15027225 */ /* 0x000fc800078e00ea */
[----:B------:R-:W-:Y:S01]  /*ab70*/  IMAD R20, R21, R13, R20 ;  /* 0x0000000d15147224 */ /* 0x000fe200078e0214 */
[----:B0-----:R-:W-:-:S04]  /*ab80*/  IADD3 R22, P0, R2, R232, RZ ;  /* 0x000000e802167210 */ /* 0x001fc80007f1e0ff */
[----:B------:R-:W-:Y:S01]  /*ab90*/  IADD3.X R23, R233, R3, R20, P0, !PT ;  /* 0x00000003e9177210 */ /* 0x000fe200007fe414 */
[----:B------:R-:W-:Y:S08]  /*aba0*/  @P1 BRA `(.L_x_37) ;  /* 0x0000000000081947 */ /* 0x000ff00003800000 */
[----:B------:R-:W-:Y:S02]  /*abb0*/  ULDC.64 UR4, c[0x0][0x208] ;  /* 0x0000820000047ab9 */ /* 0x000fe40000000a00 */
[----:B------:R0:W5:Y:S03]  /*abc0*/  LDG.E.U8 R16, desc[UR4][R22.64] ;  /* 0x0000000416107981 */ /* 0x000166000c1e1100 */
.L_x_37:
[----:B------:R-:W-:Y:S05]  /*abd0*/  BSYNC B1 ;  /* 0x0000000000017941 */ /* 0x000fea0003800000 */
.L_x_36:
[----:B------:R-:W2:Y:S01]  /*abe0*/  LDL.LU R3, [R1+0x60] ;  /* 0x0000600001037983 */ /* 0x000ea20000300800 */
[----:B-----5:R-:W-:Y:S01]  /*abf0*/  LOP3.LUT R2, R16, 0xffff, RZ, 0xc0, !PT ;  /* 0x0000ffff10027812 */ /* 0x020fe200078ec0ff */
[----:B------:R-:W-:Y:S01]  /*ac00*/  ULDC.64 UR4, c[0x0][0x208] ;  /* 0x0000820000047ab9 */ /* 0x000fe20000000a00 */
[----:B------:R-:W-:Y:S01]  /*ac10*/  ISETP.LT.OR P0, PT, R0, 0x2, !P3 ;  /* 0x000000020000780c */ /* 0x000fe20005f01670 */
[----:B------:R-:W-:Y:S01]  /*ac20*/  BSSY B1, `(.L_x_38) ;  /* 0x000000a000017945 */ /* 0x000fe20003800000 */
[----:B------:R-:W-:-:S05]  /*ac30*/  PRMT R2, R2, 0x8880, RZ ;  /* 0x0000888002027816 */ /* 0x000fca00000000ff */
[----:B------:R-:W-:-:S04]  /*ac40*/  IMAD R2, R2, R18, RZ ;  /* 0x0000001202027224 */ /* 0x000fc800078e02ff */
[----:B--2---:R-:W-:-:S05]  /*ac50*/  @!P1 IMAD R3, R3, R17, R2 ;  /* 0x0000001103039224 */ /* 0x004fca00078e0202 */
[----:B------:R1:W-:Y:S01]  /*ac60*/  @!P1 STG.E.U8 desc[UR4][R6.64], R3 ;  /* 0x0000000306009986 */ /* 0x0003e2000c101104 */
[----:B------:R-:W-:Y:S05]  /*ac70*/  @P0 BRA `(.L_x_39) ;  /* 0x0000000000100947 */ /* 0x000fea0003800000 */
[----:B------:R-:W-:Y:S02]  /*ac80*/  ULDC.64 UR4, c[0x0][0x208] ;  /* 0x0000820000047ab9 */ /* 0x000fe40000000a00 */
[----:B------:R-:W2:Y:S02]  /*ac90*/  LDG.E.U8 R16, desc[UR4][R22.64+0x1] ;  /* 0x0000010416107981 */ /* 0x000ea4000c1e1100 */
[----:B--2---:R-:W-:-:S05]  /*aca0*/  PRMT R2, R16, 0x8880, RZ ;  /* 0x0000888010027816 */ /* 0x004fca00000000ff */
[----:B------:R-:W-:-:S07]  /*acb0*/  IMAD R2, R2, R18, RZ ;  /* 0x0000001202027224 */ /* 0x000fce00078e02ff */
.L_x_39:
[----:B------:R-:W-:Y:S05]  /*acc0*/  BSYNC B1 ;  /* 0x0000000000017941 */ /* 0x000fea0003800000 */
.L_x_38:
[----:B-1----:R-:W2:Y:S01]  /*acd0*/  LDL.LU R3, [R1+0x64] ;  /* 0x0000640001037983 */ /* 0x002ea20000300800 */
[----:B------:R-:W-:Y:S01]  /*ace0*/  ISETP.GE.AND P2, PT, R19, 0x9, PT ;  /* 0x000000091300780c */ /* 0x000fe20003f46270 */
[----:B------:R-:W-:Y:S01]  /*acf0*/  ULDC.64 UR4, c[0x0][0x208] ;  /* 0x0000820000047ab9 */ /* 0x000fe20000000a00 */
[C---:B------:R-:W-:Y:S01]  /*ad00*/  SHF.L.U64.HI R237, R12.reuse, 0x3, R13 ;  /* 0x000000030ced7819 */ /* 0x040fe2000001020d */
[----:B------:R-:W-:Y:S01]  /*ad10*/  IMAD.SHL.U32 R236, R12, 0x8, RZ ;  /* 0x000000080cec7824 */ /* 0x000fe200078e00ff */
[----:B------:R-:W-:Y:S01]  /*ad20*/  ISETP.LT.OR P4, PT, R0, 0x1, !P2 ;  /* 0x000000010000780c */ /* 0x000fe20005781670 */
[----:B------:R-:W-:Y:S01]  /*ad30*/  BSSY B1, `(.L_x_40) ;  /* 0x000000d000017945 */ /* 0x000fe20003800000 */
[----:B--2---:R-:W-:-:S05]  /*ad40*/  @!P0 IMAD R3, R3, R17, R2 ;  /* 0x0000001103038224 */ /* 0x004fca00078e0202 */
[----:B------:R1:W-:Y:S02]  /*ad50*/  @!P0 STG.E.U8 desc[UR4][R6.64+0x1], R3 ;  /* 0x0000010306008986 */ /* 0x0003e4000c101104 */
[----:B-1----:R-:W-:Y:S02]  /*ad60*/  IMAD.MOV.U32 R3, RZ, RZ, R20 ;  /* 0x000000ffff037224 */ /* 0x002fe400078e0014 */
[----:B------:R-:W-:-:S04]  /*ad70*/  IMAD.WIDE.U32 R20, R21, R12, R236 ;  /* 0x0000000c15147225 */ /* 0x000fc800078e00ec */
[----:B------:R-:W-:Y:S01]  /*ad80*/  IMAD.IADD R3, R3, 0x1, R21 ;  /* 0x0000000103037824 */ /* 0x000fe200078e0215 */
[----:B------:R-:W-:-:S04]  /*ad90*/  IADD3 R20, P0, P1, R14, R232, R20 ;  /* 0x000000e80e147210 */ /* 0x000fc8000791e014 */
[----:B------:R-:W-:Y:S01]  /*ada0*/  IADD3.X R21, R235, R233, R3, P0, P1 ;  /* 0x000000e9eb157210 */ /* 0x000fe200007e2403 */
[----:B------:R-:W-:Y:S08]  /*adb0*/  @P4 BRA `(.L_x_41) ;  /* 0x0000000000104947 */ /* 0x000ff00003800000 */
[----:B------:R-:W-:Y:S02]  /*adc0*/  ULDC.64 UR4, c[0x0][0x208] ;  /* 0x0000820000047ab9 */ /* 0x000fe40000000a00 */
[----:B------:R-:W2:Y:S02]  /*add0*/  LDG.E.U8 R16, desc[UR4][R20.64] ;  /* 0x0000000414107981 */ /* 0x000ea4000c1e1100 */
[----:B--2---:R-:W-:-:S05]  /*ade0*/  PRMT R2, R16, 0x8880, RZ ;  /* 0x0000888010027816 */ /* 0x004fca00000000ff */
[----:B------:R-:W-:-:S07]  /*adf0*/  IMAD R2, R2, R18, RZ ;  /* 0x0000001202027224 */ /* 0x000fce00078e02ff */
.L_x_41:
[----:B------:R-:W-:Y:S05]  /*ae00*/  BSYNC B1 ;  /* 0x0000000000017941 */ /* 0x000fea0003800000 */
.L_x_40:
[----:B------:R-:W2:Y:S01]  /*ae10*/  LDL.LU R3, [R1+0x68] ;  /* 0x0000680001037983 */ /* 0x000ea20000300800 */
[----:B------:R-:W-:Y:S01]  /*ae20*/  ISETP.LT.OR P0, PT, R0, 0x2, !P2 ;  /* 0x000000020000780c */ /* 0x000fe20005701670 */
[----:B------:R-:W-:Y:S01]  /*ae30*/  ULDC.64 UR4, c[0x0][0x208] ;  /* 0x0000820000047ab9 */ /* 0x000fe20000000a00 */
[----:B------:R-:W-:Y:S01]  /*ae40*/  BSSY B1, `(.L_x_42) ;  /* 0x0000008000017945 */ /* 0x000fe20003800000 */
[----:B--2---:R-:W-:-:S05]  /*ae50*/  @!P4 IMAD R3, R3, R17, R2 ;  /* 0x000000110303c224 */ /* 0x004fca00078e0202 */
[----:B------:R1:W-:Y:S05]  /*ae60*/  @!P4 STG.E.U8 desc[UR4][R8.64], R3 ;  /* 0x000000030800c986 */ /* 0x0003ea000c101104 */
[----:B------:R-:W-:Y:S05]  /*ae70*/  @P0 BRA `(.L_x_43) ;  /* 0x0000000000100947 */ /* 0x000fea0003800000 */
[----:B------:R-:W-:Y:S02]  /*ae80*/  ULDC.64 UR4, c[0x0][0x208] ;  /* 0x0000820000047ab9 */ /* 0x000fe40000000a00 */
[----:B------:R-:W2:Y:S02]  /*ae90*/  LDG.E.U8 R16, desc[UR4][R20.64+0x1] ;  /* 0x0000010414107981 */ /* 0x000ea4000c1e1100 */
[----:B--2---:R-:W-:-:S05]  /*aea0*/  PRMT R2, R16, 0x8880, RZ ;  /* 0x0000888010027816 */ /* 0x004fca00000000ff */
[----:B------:R-:W-:-:S07]  /*aeb0*/  IMAD R2, R2, R18, RZ ;  /* 0x0000001202027224 */ /* 0x000fce00078e02ff */
.L_x_43:
[----:B------:R-:W-:Y:S05]  /*aec0*/  BSYNC B1 ;  /* 0x0000000000017941 */ /* 0x000fea0003800000 */
.L_x_42:
[----:B-1----:R-:W2:Y:S01]  /*aed0*/  LDL.LU R3, [R1+0x6c] ;  /* 0x00006c0001037983 */ /* 0x002ea20000300800 */
        /* <DEDUP_REMOVED lines=10> */
.L_x_45:
[----:B------:R-:W-:Y:S05]  /*af80*/  BSYNC B1 ;  /* 0x0000000000017941 */ /* 0x000fea0003800000 */
.L_x_44:
[----:B------:R-:W2:Y:S04]  /*af90*/  LDL.LU R15, [R1+0x70] ;  /* 0x00007000010f7983 */ /* 0x000ea80000300800 */
[----:B-1----:R-:W3:Y:S01]  /*afa0*/  LDL.LU R3, [R1+0x8c] ;  /* 0x00008c0001037983 */ /* 0x002ee20000300800 */
[----:B------:R-:W-:-:S03]  /*afb0*/  ULDC.64 UR4, c[0x0][0x208] ;  /* 0x0000820000047ab9 */ /* 0x000fc60000000a00 */
[----:B------:R1:W-:Y:S01]  /*afc0*/  STL.64 [R1+0xb0], R4 ;  /* 0x0000b00401007387 */ /* 0x0003e20000100a00 */
[----:B--2---:R-:W-:Y:S01]  /*afd0*/  @!P1 IMAD R15, R15, R17, R2 ;  /* 0x000000110f0f9224 */ /* 0x004fe200078e0202 */
[----:B---3--:R-:W-:-:S04]  /*afe0*/  IADD3 R3, P0, R3, 0x80, RZ ;  /* 0x0000008003037810 */ /* 0x008fc80007f1e0ff */
[----:B------:R2:W-:Y:S01]  /*aff0*/  @!P1 STG.E.U8 desc[UR4][R6.64+0x8], R15 ;  /* 0x0000080f06009986 */ /* 0x0005e2000c101104 */
[----:B-1----:R-:W-:-:S04]  /*b000*/  IMAD.WIDE.U32 R4, R3, R12, R236 ;  /* 0x0000000c03047225 */ /* 0x002fc800078e00ec */
[----:B------:R-:W-:-:S04]  /*b010*/  IMAD.WIDE.U32 R236, R3, R12, R234 ;  /* 0x0000000c03ec7225 */ /* 0x000fc800078e00ea */
[----:B--2---:R-:W-:-:S04]  /*b020*/  IMAD.X R15, RZ, RZ, UR11, P0 ;  /* 0x0000000bff0f7e24 */ /* 0x004fc800080e06ff */
[----:B------:R-:W-:Y:S01]  /*b030*/  IMAD R15, R15, R12, RZ ;  /* 0x0000000c0f0f7224 */ /* 0x000fe200078e02ff */
[----:B------:R-:W-:-:S03]  /*b040*/  IADD3 R12, P1, P4, R14, R232, R4 ;  /* 0x000000e80e0c7210 */ /* 0x000fc60007c3e004 */
[----:B------:R-:W-:-:S05]  /*b050*/  IMAD R13, R3, R13, R15 ;  /* 0x0000000d030d7224 */ /* 0x000fca00078e020f */
[----:B------:R-:W-:Y:S02]  /*b060*/  IADD3 R3, R13, R5, RZ ;  /* 0x000000050d037210 */ /* 0x000fe40007ffe0ff */
[----:B------:R1:W5:Y:S01]  /*b070*/  LDL.LU.64 R4, [R1+0xb0] ;  /* 0x0000b00001047983 */ /* 0x0003620000300a00 */
[----:B------:R-:W-:Y:S01]  /*b080*/  ISETP.LT.OR P5, PT, R0, 0xa, !P3 ;  /* 0x0000000a0000780c */ /* 0x000fe20005fa1670 */
[----:B------:R-:W-:Y:S01]  /*b090*/  BSSY B1, `(.L_x_46) ;  /* 0x0000009000017945 */ /* 0x000fe20003800000 */
[----:B------:R-:W-:-:S04]  /*b0a0*/  IADD3 R14, P0, R236, R232, RZ ;  /* 0x000000e8ec0e7210 */ /* 0x000fc80007f1e0ff */
[----:B------:R-:W-:Y:S02]  /*b0b0*/  IADD3.X R15, R233, R237, R13, P0, !PT ;  /* 0x000000ede90f7210 */ /* 0x000fe400007fe40d */
[----:B------:R-:W-:-:S05]  /*b0c0*/  IADD3.X R13, R235, R233, R3, P1, P4 ;  /* 0x000000e9eb0d7210 */ /* 0x000fca0000fe8403 */
[----:B-1----:R-:W-:Y:S05]  /*b0d0*/  @P5 BRA `(.L_x_47) ;  /* 0x0000000000105947 */ /* 0x002fea0003800000 */
[----:B------:R-:W-:Y:S02]  /*b0e0*/  ULDC.64 UR4, c[0x0][0x208] ;  /* 0x0000820000047ab9 */ /* 0x000fe40000000a00 */
[----:B------:R-:W2:Y:S02]  /*b0f0*/  LDG.E.U8 R16, desc[UR4][R22.64+0x9] ;  /* 0x0000090416107981 */ /* 0x000ea4000c1e1100 */
[----:B--2---:R-:W-:-:S05]  /*b100*/  PRMT R2, R16, 0x8880, RZ ;  /* 0x0000888010027816 */ /* 0x004fca00000000ff */
[----:B------:R-:W-:-:S07]  /*b110*/  IMAD R2, R2, R18, RZ ;  /* 0x0000001202027224 */ /* 0x000fce00078e02ff */
.L_x_47:
[----:B------:R-:W-:Y:S05]  /*b120*/  BSYNC B1 ;  /* 0x0000000000017941 */ /* 0x000fea0003800000 */
.L_x_46:
[----:B------:R-:W2:Y:S01]  /*b130*/  LDL.LU R3, [R1+0x74] ;  /* 0x0000740001037983 */ /* 0x000ea20000300800 */
[C---:B------:R-:W-:Y:S01]  /*b140*/  ISETP.LT.OR P0, PT, R0.reuse, 0x9, !P2 ;  /* 0x000000090000780c */ /* 0x040fe20005701670 */
[----:B------:R-:W-:Y:S01]  /*b150*/  ULDC.64 UR4, c[0x0][0x208] ;  /* 0x0000820000047ab9 */ /* 0x000fe20000000a00 */
[----:B------:R-:W-:Y:S01]  /*b160*/  ISETP.GE.AND P1, PT, R19, 0x81, PT ;  /* 0x000000811300780c */ /* 0x000fe20003f26270 */
[----:B------:R-:W-:Y:S01]  /*b170*/  BSSY B1, `(.L_x_48) ;  /* 0x000000a000017945 */ /* 0x000fe20003800000 */
[----:B------:R-:W-:Y:S01]  /*b180*/  ISETP.LT.OR P4, PT, R0, 0xa, !P2 ;  /* 0x0000000a0000780c */ /* 0x000fe20005781670 */
[----:B--2---:R-:W-:-:S05]  /*b190*/  @!P5 IMAD R3, R3, R17, R2 ;  /* 0x000000110303d224 */ /* 0x004fca00078e0202 */
[----:B------:R1:W-:Y:S01]  /*b1a0*/  @!P5 STG.E.U8 desc[UR4][R6.64+0x9], R3 ;  /* 0x000009030600d986 */ /* 0x0003e2000c101104 */
[----:B------:R-:W-:Y:S02]  /*b1b0*/  ISETP.LT.OR P5, PT, R0, 0x1, !P1 ;  /* 0x000000010000780c */ /* 0x000fe40004fa1670 */
[----:B------:R-:W-:Y:S11]  /*b1c0*/  @P0 BRA `(.L_x_49) ;  /* 0x0000000000100947 */ /* 0x000ff60003800000 */
[----:B------:R-:W-:Y:S02]  /*b1d0*/  ULDC.64 UR4, c[0x0][0x208] ;  /* 0x0000820000047ab9 */ /* 0x000fe40000000a00 */
[----:B------:R-:W2:Y:S02]  /*b1e0*/  LDG.E.U8 R16, desc[UR4][R20.64+0x8] ;  /* 0x0000080414107981 */ /* 0x000ea4000c1e1100 */
[----:B--2---:R-:W-:-:S05]  /*b1f0*/  PRMT R2, R16, 0x8880, RZ ;  /* 0x0000888010027816 */ /* 0x004fca00000000ff */
[----:B------:R-:W-:-:S07]  /*b200*/  IMAD R2, R2, R18, RZ ;  /* 0x0000001202027224 */ /* 0x000fce00078e02ff */
.L_x_49:
[----:B------:R-:W-:Y:S05]  /*b210*/  BSYNC B1 ;  /* 0x0000000000017941 */ /* 0x000fea0003800000 */
.L_x_48:
[----:B-1----:R-:W2:Y:S01]  /*b220*/  LDL.LU R3, [R1+0x78] ;  /* 0x0000780001037983 */ /* 0x002ea20000300800 */
[----:B------:R-:W-:Y:S01]  /*b230*/  ULDC.64 UR4, c[0x0][0x208] ;  /* 0x0000820000047ab9 */ /* 0x000fe20000000a00 */
[----:B------:R-:W-:Y:S01]  /*b240*/  BSSY B1, `(.L_x_50) ;  /* 0x0000008000017945 */ /* 0x000fe20003800000 */
[----:B--2---:R-:W-:-:S05]  /*b250*/  @!P0 IMAD R3, R3, R17, R2 ;  /* 0x0000001103038224 */ /* 0x004fca00078e0202 */
[----:B------:R1:W-:Y:S01]  /*b260*/  @!P0 STG.E.U8 desc[UR4][R8.64+0x8], R3 ;  /* 0x0000080308008986 */ /* 0x0003e2000c101104 */
[----:B------:R-:W-:Y:S05]  /*b270*/  @P4 BRA `(.L_x_51) ;  /* 0x0000000000104947 */ /* 0x000fea0003800000 */
[----:B------:R-:W-:Y:S02]  /*b280*/  ULDC.64 UR4, c[0x0][0x208] ;  /* 0x0000820000047ab9 */ /* 0x000fe40000000a00 */
[----:B------:R-:W2:Y:S02]  /*b290*/  LDG.E.U8 R16, desc[UR4][R20.64+0x9] ;  /* 0x0000090414107981 */ /* 0x000ea4000c1e1100 */
[----:B--2---:R-:W-:-:S05]  /*b2a0*/  PRMT R2, R16, 0x8880, RZ ;  /* 0x0000888010027816 */ /* 0x004fca00000000ff */
[----:B------:R-:W-:-:S07]  /*b2b0*/  IMAD R2, R2, R18, RZ ;  /* 0x0000001202027224 */ /* 0x000fce00078e02ff */
.L_x_51:
[----:B------:R-:W-:Y:S05]  /*b2c0*/  BSYNC B1 ;  /* 0x0000000000017941 */ /* 0x000fea0003800000 */
.L_x_50:
        /* <DEDUP_REMOVED lines=10> */
.L_x_53:
[----:B------:R-:W-:Y:S05]  /*b370*/  BSYNC B1 ;  /* 0x0000000000017941 */ /* 0x000fea0003800000 */
.L_x_52:
[----:B-1----:R-:W2:Y:S01]  /*b380*/  LDL.LU R3, [R1+0x40] ;  /* 0x0000400001037983 */ /* 0x002ea20000300800 */
[C---:B------:R-:W-:Y:S01]  /*b390*/  ISETP.LT.OR P4, PT, R0.reuse, 0x2, !P1 ;  /* 0x000000020000780c */ /* 0x040fe20004f81670 */
[----:B------:R-:W-:Y:S01]  /*b3a0*/  ULDC.64 UR4, c[0x0][0x208] ;  /* 0x0000820000047ab9 */ /* 0x000fe20000000a00 */
[----:B------:R-:W-:Y:S01]  /*b3b0*/  ISETP.GE.AND P0, PT, R19, 0x89, PT ;  /* 0x000000891300780c */ /* 0x000fe20003f06270 */
[----:B------:R-:W-:Y:S03]  /*b3c0*/  BSSY B1, `(.L_x_54) ;  /* 0x000000a000017945 */ /* 0x000fe60003800000 */
[----:B------:R-:W-:Y:S01]  /*b3d0*/  ISETP.LT.OR P6, PT, R0, 0x2, !P0 ;  /* 0x000000020000780c */ /* 0x000fe200047c1670 */
[----:B--2---:R-:W-:-:S05]  /*b3e0*/  @!P5 IMAD R3, R3, R17, R2 ;  /* 0x000000110303d224 */ /* 0x004fca00078e0202 */
[----:B-----5:R1:W-:Y:S01]  /*b3f0*/  @!P5 STG.E.U8 desc[UR4][R4.64], R3 ;  /* 0x000000030400d986 */ /* 0x0203e2000c101104 */
[----:B------:R-:W-:Y:S01]  /*b400*/  ISETP.LT.OR P5, PT, R0, 0x1, !P0 ;  /* 0x000000010000780c */ /* 0x000fe200047a1670 */
[----:B------:R-:W-:-:S12]  /*b410*/  @P4 BRA `(.L_x_55) ;  /* 0x0000000000104947 */ /* 0x000fd80003800000 */
[----:B------:R-:W-:Y:S02]  /*b420*/  ULDC.64 UR4, c[0x0][0x208] ;  /* 0x0000820000047ab9 */ /* 0x000fe40000000a00 */
[----:B------:R-:W2:Y:S02]  /*b430*/  LDG.E.U8 R16, desc[UR4][R14.64+0x1] ;  /* 0x000001040e107981 */ /* 0x000ea4000c1e1100 */
[----:B--2---:R-:W-:-:S05]  /*b440*/  PRMT R2, R16, 0x8880, RZ ;  /* 0x0000888010027816 */ /* 0x004fca00000000ff */
[----:B------:R-:W-:-:S07]  /*b450*/  IMAD R2, R2, R18, RZ ;  /* 0x0000001202027224 */ /* 0x000fce00078e02ff */
.L_x_55:
[----:B------:R-:W-:Y:S05]  /*b460*/  BSYNC B1 ;  /* 0x0000000000017941 */ /* 0x000fea0003800000 */
.L_x_54:
        /* <DEDUP_REMOVED lines=10> */
.L_x_57:
[----:B------:R-:W-:Y:S05]  /*b510*/  BSYNC B1 ;  /* 0x0000000000017941 */ /* 0x000fea0003800000 */
.L_x_56:
        /* <DEDUP_REMOVED lines=10> */
.L_x_59:
[----:B------:R-:W-:Y:S05]  /*b5c0*/  BSYNC B1 ;  /* 0x0000000000017941 */ /* 0x000fea0003800000 */
.L_x_58:
[----:B-1----:R-:W2:Y:S01]  /*b5d0*/  LDL.LU R3, [R1+0x4c] ;  /* 0x00004c0001037983 */ /* 0x002ea20000300800 */
[C---:B------:R-:W-:Y:S01]  /*b5e0*/  ISETP.LT.OR P4, PT, R0.reuse, 0x9, !P1 ;  /* 0x000000090000780c */ /* 0x040fe20004f81670 */
[----:B------:R-:W-:Y:S01]  /*b5f0*/  ULDC.64 UR4, c[0x0][0x208] ;  /* 0x0000820000047ab9 */ /* 0x000fe20000000a00 */
[----:B------:R-:W-:Y:S01]  /*b600*/  BSSY B1, `(.L_x_60) ;  /* 0x000000a000017945 */ /* 0x000fe20003800000 */
[----:B------:R-:W-:Y:S01]  /*b610*/  ISETP.LT.OR P5, PT, R0, 0x9, !P0 ;  /* 0x000000090000780c */ /* 0x000fe200047a1670 */
[----:B--2---:R-:W-:-:S05]  /*b620*/  @!P6 IMAD R3, R3, R17, R2 ;  /* 0x000000110303e224 */ /* 0x004fca00078e0202 */
[----:B------:R1:W-:Y:S01]  /*b630*/  @!P6 STG.E.U8 desc[UR4][R10.64+0x1], R3 ;  /* 0x000001030a00e986 */ /* 0x0003e2000c101104 */
[----:B------:R-:W-:-:S03]  /*b640*/  ISETP.LT.OR P6, PT, R0, 0xa, !P1 ;  /* 0x0000000a0000780c */ /* 0x000fc60004fc1670 */
[----:B------:R-:W-:Y:S10]  /*b650*/  @P4 BRA `(.L_x_61) ;  /* 0x0000000000104947 */ /* 0x000ff40003800000 */
[----:B------:R-:W-:Y:S02]  /*b660*/  ULDC.64 UR4, c[0x0][0x208] ;  /* 0x0000820000047ab9 */ /* 0x000fe40000000a00 */
[----:B------:R-:W2:Y:S02]  /*b670*/  LDG.E.U8 R16, desc[UR4][R14.64+0x8] ;  /* 0x000008040e107981 */ /* 0x000ea4000c1e1100 */
[----:B--2---:R-:W-:-:S05]  /*b680*/  PRMT R2, R16, 0x8880, RZ ;  /* 0x0000888010027816 */ /* 0x004fca00000000ff */
[----:B------:R-:W-:-:S07]  /*b690*/  IMAD R2, R2, R18, RZ ;  /* 0x0000001202027224 */ /* 0x000fce00078e02ff */
.L_x_61:
[----:B------:R-:W-:Y:S05]  /*b6a0*/  BSYNC B1 ;  /* 0x0000000000017941 */ /* 0x000fea0003800000 */
.L_x_60:
        /* <DEDUP_REMOVED lines=10> */
.L_x_63:
[----:B------:R-:W-:Y:S05]  /*b750*/  BSYNC B1 ;  /* 0x0000000000017941 */ /* 0x000fea0003800000 */
.L_x_62:
        /* <DEDUP_REMOVED lines=10> */
.L_x_65:
[----:B------:R-:W-:Y:S05]  /*b800*/  BSYNC B1 ;  /* 0x0000000000017941 */ /* 0x000fea0003800000 */
.L_x_64:
        /* <DEDUP_REMOVED lines=13> */
.L_x_67:
[----:B------:R-:W-:Y:S05]  /*b8e0*/  BSYNC B1 ;  /* 0x0000000000017941 */ /* 0x000fea0003800000 */
.L_x_66:
        /* <DEDUP_REMOVED lines=10> */
.L_x_69:
[----:B------:R-:W-:Y:S05]  /*b990*/  BSYNC B1 ;  /* 0x0000000000017941 */ /* 0x000fea0003800000 */
.L_x_68:
        /* <DEDUP_REMOVED lines=10> */
.L_x_71:
[----:B------:R-:W-:Y:S05]  /*ba40*/  BSYNC B1 ;  /* 0x0000000000017941 */ /* 0x000fea0003800000 */
.L_x_70:
        /* <DEDUP_REMOVED lines=13> */
.L_x_73:
[----:B------:R-:W-:Y:S05]  /*bb20*/  BSYNC B1 ;  /* 0x0000000000017941 */ /* 0x000fea0003800000 */
.L_x_72:
        /* <DEDUP_REMOVED lines=10> */
.L_x_75:
[----:B------:R-:W-:Y:S05]  /*bbd0*/  BSYNC B1 ;  /* 0x0000000000017941 */ /* 0x000fea0003800000 */
.L_x_74:
        /* <DEDUP_REMOVED lines=10> */
.L_x_77:
[----:B------:R-:W-:Y:S05]  /*bc80*/  BSYNC B1 ;  /* 0x0000000000017941 */ /* 0x000fea0003800000 */
.L_x_76:
        /* <DEDUP_REMOVED lines=13> */
.L_x_79:
[----:B------:R-:W-:Y:S05]  /*bd60*/  BSYNC B1 ;  /* 0x0000000000017941 */ /* 0x000fea0003800000 */
.L_x_78:
        /* <DEDUP_REMOVED lines=10> */
.L_x_81:
[----:B------:R-:W-:Y:S05]  /*be10*/  BSYNC B1 ;  /* 0x0000000000017941 */ /* 0x000fea0003800000 */
.L_x_80:
        /* <DEDUP_REMOVED lines=10> */
.L_x_83:
[----:B------:R-:W-:Y:S05]  /*bec0*/  BSYNC B1 ;  /* 0x0000000000017941 */ /* 0x000fea0003800000 */
.L_x_82:
        /* <DEDUP_REMOVED lines=13> */
.L_x_85:
[----:B------:R-:W-:Y:S05]  /*bfa0*/  BSYNC B1 ;  /* 0x0000000000017941 */ /* 0x000fea0003800000 */
.L_x_84:
[----:B-1----:R-:W2:Y:S01]  /*bfb0*/  LDL.LU R3, [R1] ;  /* 0x0000000001037983 */ /* 0x002ea20000300800 */
        /* <DEDUP_REMOVED lines=9> */
.L_x_87:
[----:B------:R-:W-:Y:S05]  /*c050*/  BSYNC B1 ;  /* 0x0000000000017941 */ /* 0x000fea0003800000 */
.L_x_86:
        /* <DEDUP_REMOVED lines=10> */
.L_x_89:
[----:B------:R-:W-:Y:S05]  /*c100*/  BSYNC B1 ;  /* 0x0000000000017941 */ /* 0x000fea0003800000 */
.L_x_88:
        /* <DEDUP_REMOVED lines=13> */
.L_x_91:
[----:B------:R-:W-:Y:S05]  /*c1e0*/  BSYNC B1 ;  /* 0x0000000000017941 */ /* 0x000fea0003800000 */
.L_x_90:
        /* <DEDUP_REMOVED lines=10> */
.L_x_93:
[----:B------:R-:W-:Y:S05]  /*c290*/  BSYNC B1 ;  /* 0x0000000000017941 */ /* 0x000fea0003800000 */
.L_x_92:
        /* <DEDUP_REMOVED lines=10> */
.L_x_95:
[----:B------:R-:W-:Y:S05]  /*c340*/  BSYNC B1 ;  /* 0x0000000000017941 */ /* 0x000fea0003800000 */
.L_x_94:
        /* <DEDUP_REMOVED lines=13> */
.L_x_97:
[----:B------:R-:W-:Y:S05]  /*c420*/  BSYNC B1 ;  /* 0x0000000000017941 */ /* 0x000fea0003800000 */
.L_x_96:
        /* <DEDUP_REMOVED lines=10> */
.L_x_99:
[----:B------:R-:W-:Y:S05]  /*c4d0*/  BSYNC B1 ;  /* 0x0000000000017941 */ /* 0x000fea0003800000 */
.L_x_98:
        /* <DEDUP_REMOVED lines=10> */
.L_x_101:
[----:B------:R-:W-:Y:S05]  /*c580*/  BSYNC B1 ;  /* 0x0000000000017941 */ /* 0x000fea0003800000 */
.L_x_100:
[----:B------:R-:W-:Y:S01]  /*c590*/  ISETP.LT.OR P4, PT, R0, 0x22, !P3 ;  /* 0x000000220000780c */ /* 0x000fe20005f81670 */
[----:B------:R-:W-:Y:S01]  /*c5a0*/  @!P5 IMAD R224, R224, R17, R2 ;  /* 0x00000011e0e0d224 */ /* 0x000fe200078e0202 */
[----:B------:R-:W-:Y:S01]  /*c5b0*/  ULDC.64 UR4, c[0x0][0x208] ;  /* 0x0000820000047ab9 */ /* 0x000fe20000000a00 */
[----:B------:R-:W-:Y:S01]  /*c5c0*/  BSSY B1, `(.L_x_102) ;  /* 0x0000009000017945 */ /* 0x000fe20003800000 */
[C---:B------:R-:W-:Y:S02]  /*c5d0*/  ISETP.LT.OR P6, PT, R0.reuse, 0x21, !P2 ;  /* 0x000000210000780c */ /* 0x040fe400057c1670 */
[----:B------:R2:W-:Y:S01]  /*c5e0*/  @!P5 STG.E.U8 desc[UR4][R6.64+0x20], R224 ;  /* 0x000020e00600d986 */ /* 0x0005e2000c101104 */
[----:B------:R-:W-:-:S06]  /*c5f0*/  ISETP.LT.OR P5, PT, R0, 0x22, !P2 ;  /* 0x000000220000780c */ /* 0x000fcc00057a1670 */
[----:B------:R-:W-:Y:S07]  /*c600*/  @P4 BRA `(.L_x_103) ;  /* 0x0000000000104947 */ /* 0x000fee0003800000 */
[----:B------:R-:W-:Y:S02]  /*c610*/  ULDC.64 UR4, c[0x0][0x208] ;  /* 0x0000820000047ab9 */ /* 0x000fe40000000a00 */
[----:B------:R-:W3:Y:S02]  /*c620*/  LDG.E.U8 R16, desc[UR4][R22.64+0x21] ;  /* 0x0000210416107981 */ /* 0x000ee4000c1e1100 */
[----:B---3--:R-:W-:-:S05]  /*c630*/  PRMT R2, R16, 0x8880, RZ ;  /* 0x0000888010027816 */ /* 0x008fca00000000ff */
[----:B------:R-:W-:-:S07]  /*c640*/  IMAD R2, R2, R18, RZ ;  /* 0x0000001202027224 */ /* 0x000fce00078e02ff */
.L_x_103:
[----:B------:R-:W-:Y:S05]  /*c650*/  BSYNC B1 ;  /* 0x0000000000017941 */ /* 0x000fea0003800000 */
.L_x_102:
[----:B------:R-:W-:Y:S01]  /*c660*/  @!P4 IMAD R225, R225, R17, R2 ;  /* 0x00000011e1e1c224 */ /* 0x000fe200078e0202 */
[----:B------:R-:W-:Y:S01]  /*c670*/  ULDC.64 UR4, c[0x0][0x208] ;  /* 0x0000820000047ab9 */ /* 0x000fe20000000a00 */
[----:B------:R-:W-:Y:S03]  /*c680*/  BSSY B1, `(.L_x_104) ;  /* 0x0000007000017945 */ /* 0x000fe60003800000 */
[----:B------:R3:W-:Y:S01]  /*c690*/  @!P4 STG.E.U8 desc[UR4][R6.64+0x21], R225 ;  /* 0x000021e10600c986 */ /* 0x0007e2000c101104 */
[----:B------:R-:W-:Y:S05]  /*c6a0*/  @P6 BRA `(.L_x_105) ;  /* 0x0000000000106947 */ /* 0x000fea0003800000 */
[----:B------:R-:W-:Y:S02]  /*c6b0*/  ULDC.64 UR4, c[0x0][0x208] ;  /* 0x0000820000047ab9 */ /* 0x000fe40000000a00 */
[----:B------:R-:W4:Y:S02]  /*c6c0*/  LDG.E.U8 R16, desc[UR4][R20.64+0x20] ;  /* 0x0000200414107981 */ /* 0x000f24000c1e1100 */
[----:B----4-:R-:W-:-:S05]  /*c6d0*/  PRMT R2, R16, 0x8880, RZ ;  /* 0x0000888010027816 */ /* 0x010fca00000000ff */
[----:B------:R-:W-:-:S07]  /*c6e0*/  IMAD R2, R2, R18, RZ ;  /* 0x0000001202027224 */ /* 0x000fce00078e02ff */
.L_x_105:
[----:B------:R-:W-:Y:S05]  /*c6f0*/  BSYNC B1 ;  /* 0x0000000000017941 */ /* 0x000fea0003800000 */
.L_x_104:
[----:B------:R-:W-:Y:S01]  /*c700*/  @!P6 IMAD R226, R226, R17, R2 ;  /* 0x00000011e2e2e224 */ /* 0x000fe200078e0202 */
[----:B------:R-:W-:Y:S01]  /*c710*/  ULDC.64 UR4, c[0x0][0x208] ;  /* 0x0000820000047ab9 */ /* 0x000fe20000000a00 */
[----:B------:R-:W-:Y:S03]  /*c720*/  BSSY B1, `(.L_x_106) ;  /* 0x0000007000017945 */ /* 0x000fe60003800000 */
[----:B------:R4:W-:Y:S01]  /*c730*/  @!P6 STG.E.U8 desc[UR4][R8.64+0x20], R226 ;  /* 0x000020e20800e986 */ /* 0x0009e2000c101104 */
[----:B------:R-:W-:Y:S05]  /*c740*/  @P5 BRA `(.L_x_107) ;  /* 0x0000000000105947 */ /* 0x000fea0003800000 */
[----:B------:R-:W-:Y:S02]  /*c750*/  ULDC.64 UR4, c[0x0][0x208] ;  /* 0x0000820000047ab9 */ /* 0x000fe40000000a00 */
[----:B------:R-:W1:Y:S02]  /*c760*/  LDG.E.U8 R16, desc[UR4][R20.64+0x21] ;  /* 0x0000210414107981 */ /* 0x000e64000c1e1100 */
[----:B-1----:R-:W-:-:S05]  /*c770*/  PRMT R3, R16, 0x8880, RZ ;  /* 0x0000888010037816 */ /* 0x002fca00000000ff */
[----:B------:R-:W-:-:S07]  /*c780*/  IMAD R2, R3, R18, RZ ;  /* 0x0000001203027224 */ /* 0x000fce00078e02ff */
.L_x_107:
[----:B------:R-:W-:Y:S05]  /*c790*/  BSYNC B1 ;  /* 0x0000000000017941 */ /* 0x000fea0003800000 */
.L_x_106:
[C---:B------:R-:W-:Y:S01]  /*c7a0*/  ISETP.LT.OR P4, PT, R0.reuse, 0x29, !P3 ;  /* 0x000000290000780c */ /* 0x040fe20005f81670 */
        /* <DEDUP_REMOVED lines=8> */
[----:B------:R-:W1:Y:S02]  /*c830*/  LDG.E.U8 R16, desc[UR4][R22.64+0x28] ;  /* 0x0000280416107981 */ /* 0x000e64000c1e1100 */
[----:B-1----:R-:W-:-:S05]  /*c840*/  PRMT R3, R16, 0x8880, RZ ;  /* 0x0000888010037816 */ /* 0x002fca00000000ff */
[----:B------:R-:W-:-:S07]  /*c850*/  IMAD R2, R3, R18, RZ ;  /* 0x0000001203027224 */ /* 0x000fce00078e02ff */
.L_x_109:
[----:B------:R-:W-:Y:S05]  /*c860*/  BSYNC B1 ;  /* 0x0000000000017941 */ /* 0x000fea0003800000 */
.L_x_108:
[----:B-1----:R-:W-:Y:S01]  /*c870*/  @!P4 IMAD R3, R228, R17, R2 ;  /* 0x00000011e403c224 */ /* 0x002fe200078e0202 */
        /* <DEDUP_REMOVED lines=8> */
.L_x_111:
[----:B------:R-:W-:Y:S05]  /*c900*/  BSYNC B1 ;  /* 0x0000000000017941 */ /* 0x000fea0003800000 */
.L_x_110:
        /* <DEDUP_REMOVED lines=9> */
.L_x_113:
[----:B------:R-:W-:Y:S05]  /*c9a0*/  BSYNC B1 ;  /* 0x0000000000017941 */ /* 0x000fea0003800000 */
.L_x_112:
[----:B------:R-:W-:Y:S01]  /*c9b0*/  ISETP.LT.OR P4, PT, R0, 0x2a, !P2 ;  /* 0x0000002a0000780c */ /* 0x000fe20005781670 */
[----:B-1----:R-:W-:Y:S01]  /*c9c0*/  @!P5 IMAD R3, R230, R17, R2 ;  /* 0x00000011e603d224 */ /* 0x002fe200078e0202 */
        /* <DEDUP_REMOVED lines=10> */
.L_x_115:
[----:B------:R-:W-:Y:S05]  /*ca70*/  BSYNC B1 ;  /* 0x0000000000017941 */ /* 0x000fea0003800000 */
.L_x_114:
        /* <DEDUP_REMOVED lines=9> */
.L_x_117:
[----:B------:R-:W-:Y:S05]  /*cb10*/  BSYNC B1 ;  /* 0x0000000000017941 */ /* 0x000fea0003800000 */
.L_x_116:
        /* <DEDUP_REMOVED lines=9> */
.L_x_119:
[----:B------:R-:W-:Y:S05]  /*cbb0*/  BSYNC B1 ;  /* 0x0000000000017941 */ /* 0x000fea0003800000 */
.L_x_118:
        /* <DEDUP_REMOVED lines=12> */
.L_x_121:
[----:B------:R-:W-:Y:S05]  /*cc80*/  BSYNC B1 ;  /* 0x0000000000017941 */ /* 0x000fea0003800000 */
.L_x_120:
        /* <DEDUP_REMOVED lines=9> */
.L_x_123:
[----:B------:R-:W-:Y:S05]  /*cd20*/  BSYNC B1 ;  /* 0x0000000000017941 */ /* 0x000fea0003800000 */
.L_x_122:
        /* <DEDUP_REMOVED lines=9> */
.L_x_125:
[----:B------:R-:W-:Y:S05]  /*cdc0*/  BSYNC B1 ;  /* 0x0000000000017941 */ /* 0x000fea0003800000 */
.L_x_124:
        /* <DEDUP_REMOVED lines=12> */
.L_x_127:
[----:B------:R-:W-:Y:S05]  /*ce90*/  BSYNC B1 ;  /* 0x0000000000017941 */ /* 0x000fea0003800000 */
.L_x_126:
        /* <DEDUP_REMOVED lines=9> */
.L_x_129:
[----:B------:R-:W-:Y:S05]  /*cf30*/  BSYNC B1 ;  /* 0x0000000000017941 */ /* 0x000fea0003800000 */
.L_x_128:
        /* <DEDUP_REMOVED lines=9> */
.L_x_131:
[----:B------:R-:W-:Y:S05]  /*cfd0*/  BSYNC B1 ;  /* 0x0000000000017941 */ /* 0x000fea0003800000 */
.L_x_130:
        /* <DEDUP_REMOVED lines=12> */
.L_x_133:
[----:B------:R-:W-:Y:S05]  /*d0a0*/  BSYNC B1 ;  /* 0x0000000000017941 */ /* 0x000fea0003800000 */
.L_x_132:
        /* <DEDUP_REMOVED lines=9> */
.L_x_135:
[----:B------:R-:W-:Y:S05]  /*d140*/  BSYNC B1 ;  /* 0x0000000000017941 */ /* 0x000fea0003800000 */
.L_x_134:
        /* <DEDUP_REMOVED lines=9> */
.L_x_137:
[----:B------:R-:W-:Y:S05]  /*d1e0*/  BSYNC B1 ;  /* 0x0000000000017941 */ /* 0x000fea0003800000 */
.L_x_136:
        /* <DEDUP_REMOVED lines=12> */
.L_x_139:
[----:B------:R-:W-:Y:S05]  /*d2b0*/  BSYNC B1 ;  /* 0x0000000000017941 */ /* 0x000fea0003800000 */
.L_x_138:
        /* <DEDUP_REMOVED lines=9> */
.L_x_141:
[----:B------:R-:W-:Y:S05]  /*d350*/  BSYNC B1 ;  /* 0x0000000000017941 */ /* 0x000fea0003800000 */
.L_x_140:
        /* <DEDUP_REMOVED lines=9> */
.L_x_143:
[----:B------:R-:W-:Y:S05]  /*d3f0*/  BSYNC B1 ;  /* 0x0000000000017941 */ /* 0x000fea0003800000 */
.L_x_142:
        /* <DEDUP_REMOVED lines=12> */
.L_x_145:
[----:B------:R-:W-:Y:S05]  /*d4c0*/  BSYNC B1 ;  /* 0x0000000000017941 */ /* 0x000fea0003800000 */
.L_x_144:
        /* <DEDUP_REMOVED lines=9> */
.L_x_147:
[----:B------:R-:W-:Y:S05]  /*d560*/  BSYNC B1 ;  /* 0x0000000000017941 */ /* 0x000fea0003800000 */
.L_x_146:
        /* <DEDUP_REMOVED lines=9> */
.L_x_149:
[----:B------:R-:W-:Y:S05]  /*d600*/  BSYNC B1 ;  /* 0x0000000000017941 */ /* 0x000fea0003800000 */
.L_x_148:
        /* <DEDUP_REMOVED lines=12> */
.L_x_151:
[----:B------:R-:W-:Y:S05]  /*d6d0*/  BSYNC B1 ;  /* 0x0000000000017941 */ /* 0x000fea0003800000 */
.L_x_150:
        /* <DEDUP_REMOVED lines=9> */
.L_x_153:
[----:B------:R-:W-:Y:S05]  /*d770*/  BSYNC B1 ;  /* 0x0000000000017941 */ /* 0x000fea0003800000 */
.L_x_152:
        /* <DEDUP_REMOVED lines=9> */
.L_x_155:
[----:B------:R-:W-:Y:S05]  /*d810*/  BSYNC B1 ;  /* 0x0000000000017941 */ /* 0x000fea0003800000 */
.L_x_154:
        /* <DEDUP_REMOVED lines=12> */
.L_x_157:
[----:B------:R-:W-:Y:S05]  /*d8e0*/  BSYNC B1 ;  /* 0x0000000000017941 */ /* 0x000fea0003800000 */
.L_x_156:
        /* <DEDUP_REMOVED lines=9> */
.L_x_159:
[----:B------:R-:W-:Y:S05]  /*d980*/  BSYNC B1 ;  /* 0x0000000000017941 */ /* 0x000fea0003800000 */
.L_x_158:
        /* <DEDUP_REMOVED lines=9> */
.L_x_161:
[----:B------:R-:W-:Y:S05]  /*da20*/  BSYNC B1 ;  /* 0x0000000000017941 */ /* 0x000fea0003800000 */
.L_x_160:
        /* <DEDUP_REMOVED lines=12> */
.L_x_163:
[----:B------:R-:W-:Y:S05]  /*daf0*/  BSYNC B1 ;  /* 0x0000000000017941 */ /* 0x000fea0003800000 */
.L_x_162:
        /* <DEDUP_REMOVED lines=9> */
.L_x_165:
[----:B------:R-:W-:Y:S05]  /*db90*/  BSYNC B1 ;  /* 0x0000000000017941 */ /* 0x000fea0003800000 */
.L_x_164:
        /* <DEDUP_REMOVED lines=9> */
.L_x_167:
[----:B------:R-:W-:Y:S05]  /*dc30*/  BSYNC B1 ;  /* 0x0000000000017941 */ /* 0x000fea0003800000 */
.L_x_166:
        /* <DEDUP_REMOVED lines=12> */
.L_x_169:
[----:B------:R-:W-:Y:S05]  /*dd00*/  BSYNC B1 ;  /* 0x0000000000017941 */ /* 0x000fea0003800000 */
.L_x_168:
        /* <DEDUP_REMOVED lines=9> */
.L_x_171:
[----:B------:R-:W-:Y:S05]  /*dda0*/  BSYNC B1 ;  /* 0x0000000000017941 */ /* 0x000fea0003800000 */
.L_x_170:
        /* <DEDUP_REMOVED lines=9> */
.L_x_173:
[----:B------:R-:W-:Y:S05]  /*de40*/  BSYNC B1 ;  /* 0x0000000000017941 */ /* 0x000fea0003800000 */
.L_x_172:
        /* <DEDUP_REMOVED lines=12> */
.L_x_175:
[----:B------:R-:W-:Y:S05]  /*df10*/  BSYNC B1 ;  /* 0x0000000000017941 */ /* 0x000fea0003800000 */
.L_x_174:
        /* <DEDUP_REMOVED lines=9> */
.L_x_177:
[----:B------:R-:W-:Y:S05]  /*dfb0*/  BSYNC B1 ;  /* 0x0000000000017941 */ /* 0x000fea0003800000 */
.L_x_176:
        /* <DEDUP_REMOVED lines=9> */
.L_x_179:
[----:B------:R-:W-:Y:S05]  /*e050*/  BSYNC B1 ;  /* 0x0000000000017941 */ /* 0x000fea0003800000 */
.L_x_178:
        /* <DEDUP_REMOVED lines=12> */
.L_x_181:
[----:B------:R-:W-:Y:S05]  /*e120*/  BSYNC B1 ;  /* 0x0000000000017941 */ /* 0x000fea0003800000 */
.L_x_180:
        /* <DEDUP_REMOVED lines=9> */
.L_x_183:
[----:B------:R-:W-:Y:S05]  /*e1c0*/  BSYNC B1 ;  /* 0x0000000000017941 */ /* 0x000fea0003800000 */
.L_x_182:
        /* <DEDUP_REMOVED lines=9> */
.L_x_185:
[----:B------:R-:W-:Y:S05]  /*e260*/  BSYNC B1 ;  /* 0x0000000000017941 */ /* 0x000fea0003800000 */
.L_x_184:
        /* <DEDUP_REMOVED lines=12> */
.L_x_187:
[----:B------:R-:W-:Y:S05]  /*e330*/  BSYNC B1 ;  /* 0x0000000000017941 */ /* 0x000fea0003800000 */
.L_x_186:
        /* <DEDUP_REMOVED lines=9> */
.L_x_189:
[----:B------:R-:W-:Y:S05]  /*e3d0*/  BSYNC B1 ;  /* 0x0000000000017941 */ /* 0x000fea0003800000 */
.L_x_188:
        /* <DEDUP_REMOVED lines=9> */
.L_x_191:
[----:B------:R-:W-:Y:S05]  /*e470*/  BSYNC B1 ;  /* 0x0000000000017941 */ /* 0x000fea0003800000 */
.L_x_190:
        /* <DEDUP_REMOVED lines=12> */
.L_x_193:
[----:B------:R-:W-:Y:S05]  /*e540*/  BSYNC B1 ;  /* 0x0000000000017941 */ /* 0x000fea0003800000 */
.L_x_192:
        /* <DEDUP_REMOVED lines=9> */
.L_x_195:
[----:B------:R-:W-:Y:S05]  /*e5e0*/  BSYNC B1 ;  /* 0x0000000000017941 */ /* 0x000fea0003800000 */
.L_x_194:
        /* <DEDUP_REMOVED lines=9> */
.L_x_197:
[----:B------:R-:W-:Y:S05]  /*e680*/  BSYNC B1 ;  /* 0x0000000000017941 */ /* 0x000fea0003800000 */
.L_x_196:
        /* <DEDUP_REMOVED lines=12> */
.L_x_199:
[----:B------:R-:W-:Y:S05]  /*e750*/  BSYNC B1 ;  /* 0x0000000000017941 */ /* 0x000fea0003800000 */
.L_x_198:
        /* <DEDUP_REMOVED lines=9> */
.L_x_201:
[----:B------:R-:W-:Y:S05]  /*e7f0*/  BSYNC B1 ;  /* 0x0000000000017941 */ /* 0x000fea0003800000 */
.L_x_200:
        /* <DEDUP_REMOVED lines=9> */
.L_x_203:
[----:B------:R-:W-:Y:S05]  /*e890*/  BSYNC B1 ;  /* 0x0000000000017941 */ /* 0x000fea0003800000 */
.L_x_202:
        /* <DEDUP_REMOVED lines=12> */
.L_x_205:
[----:B------:R-:W-:Y:S05]  /*e960*/  BSYNC B1 ;  /* 0x0000000000017941 */ /* 0x000fea0003800000 */
.L_x_204:
        /* <DEDUP_REMOVED lines=9> */
.L_x_207:
[----:B------:R-:W-:Y:S05]  /*ea00*/  BSYNC B1 ;  /* 0x0000000000017941 */ /* 0x000fea0003800000 */
.L_x_206:
        /* <DEDUP_REMOVED lines=9> */
.L_x_209:
[----:B------:R-:W-:Y:S05]  /*eaa0*/  BSYNC B1 ;  /* 0x0000000000017941 */ /* 0x000fea0003800000 */
.L_x_208:
        /* <DEDUP_REMOVED lines=12> */
.L_x_211:
[----:B------:R-:W-:Y:S05]  /*eb70*/  BSYNC B1 ;  /* 0x0000000000017941 */ /* 0x000fea0003800000 */
.L_x_210:
        /* <DEDUP_REMOVED lines=9> */
.L_x_213:
[----:B------:R-:W-:Y:S05]  /*ec10*/  BSYNC B1 ;  /* 0x0000000000017941 */ /* 0x000fea0003800000 */
.L_x_212:
        /* <DEDUP_REMOVED lines=9> */
.L_x_215:
[----:B------:R-:W-:Y:S05]  /*ecb0*/  BSYNC B1 ;  /* 0x0000000000017941 */ /* 0x000fea0003800000 */
.L_x_214:
        /* <DEDUP_REMOVED lines=12> */
.L_x_217:
[----:B------:R-:W-:Y:S05]  /*ed80*/  BSYNC B1 ;  /* 0x0000000000017941 */ /* 0x000fea0003800000 */
.L_x_216:
        /* <DEDUP_REMOVED lines=9> */
.L_x_219:
[----:B------:R-:W-:Y:S05]  /*ee20*/  BSYNC B1 ;  /* 0x0000000000017941 */ /* 0x000fea0003800000 */
.L_x_218:
        /* <DEDUP_REMOVED lines=9> */
.L_x_221:
[----:B------:R-:W-:Y:S05]  /*eec0*/  BSYNC B1 ;  /* 0x0000000000017941 */ /* 0x000fea0003800000 */
.L_x_220:
        /* <DEDUP_REMOVED lines=12> */
.L_x_223:
[----:B------:R-:W-:Y:S05]  /*ef90*/  BSYNC B1 ;  /* 0x0000000000017941 */ /* 0x000fea0003800000 */
.L_x_222:
        /* <DEDUP_REMOVED lines=9> */
.L_x_225:
[----:B------:R-:W-:Y:S05]  /*f030*/  BSYNC B1 ;  /* 0x0000000000017941 */ /* 0x000fea0003800000 */
.L_x_224:
        /* <DEDUP_REMOVED lines=9> */
.L_x_227:
[----:B------:R-:W-:Y:S05]  /*f0d0*/  BSYNC B1 ;  /* 0x0000000000017941 */ /* 0x000fea0003800000 */
.L_x_226:
        /* <DEDUP_REMOVED lines=12> */
.L_x_229:
[----:B------:R-:W-:Y:S05]  /*f1a0*/  BSYNC B1 ;  /* 0x0000000000017941 */ /* 0x000fea0003800000 */
.L_x_228:
        /* <DEDUP_REMOVED lines=9> */
.L_x_231:
[----:B------:R-:W-:Y:S05]  /*f240*/  BSYNC B1 ;  /* 0x0000000000017941 */ /* 0x000fea0003800000 */
.L_x_230:
        /* <DEDUP_REMOVED lines=9> */
.L_x_233:
[----:B------:R-:W-:Y:S05]  /*f2e0*/  BSYNC B1 ;  /* 0x0000000000017941 */ /* 0x000fea0003800000 */
.L_x_232:
        /* <DEDUP_REMOVED lines=12> */
.L_x_235:
[----:B------:R-:W-:Y:S05]  /*f3b0*/  BSYNC B1 ;  /* 0x0000000000017941 */ /* 0x000fea0003800000 */
.L_x_234:
        /* <DEDUP_REMOVED lines=9> */
.L_x_237:
[----:B------:R-:W-:Y:S05]  /*f450*/  BSYNC B1 ;  /* 0x0000000000017941 */ /* 0x000fea0003800000 */
.L_x_236:
        /* <DEDUP_REMOVED lines=9> */
.L_x_239:
[----:B------:R-:W-:Y:S05]  /*f4f0*/  BSYNC B1 ;  /* 0x0000000000017941 */ /* 0x000fea0003800000 */
.L_x_238:
        /* <DEDUP_REMOVED lines=12> */
.L_x_241:
[----:B------:R-:W-:Y:S05]  /*f5c0*/  BSYNC B1 ;  /* 0x0000000000017941 */ /* 0x000fea0003800000 */
.L_x_240:
        /* <DEDUP_REMOVED lines=9> */
.L_x_243:
[----:B------:R-:W-:Y:S05]  /*f660*/  BSYNC B1 ;  /* 0x0000000000017941 */ /* 0x000fea0003800000 */
.L_x_242:
        /* <DEDUP_REMOVED lines=9> */
.L_x_245:
[----:B------:R-:W-:Y:S05]  /*f700*/  BSYNC B1 ;  /* 0x0000000000017941 */ /* 0x000fea0003800000 */
.L_x_244:
        /* <DEDUP_REMOVED lines=12> */
.L_x_247:
[----:B------:R-:W-:Y:S05]  /*f7d0*/  BSYNC B1 ;  /* 0x0000000000017941 */ /* 0x000fea0003800000 */
.L_x_246:
        /* <DEDUP_REMOVED lines=9> */
.L_x_249:
[----:B------:R-:W-:Y:S05]  /*f870*/  BSYNC B1 ;  /* 0x0000000000017941 */ /* 0x000fea0003800000 */
.L_x_248:
        /* <DEDUP_REMOVED lines=9> */
.L_x_251:
[----:B------:R-:W-:Y:S05]  /*f910*/  BSYNC B1 ;  /* 0x0000000000017941 */ /* 0x000fea0003800000 */
.L_x_250:
        /* <DEDUP_REMOVED lines=12> */
.L_x_253:
[----:B------:R-:W-:Y:S05]  /*f9e0*/  BSYNC B1 ;  /* 0x0000000000017941 */ /* 0x000fea0003800000 */
.L_x_252:
        /* <DEDUP_REMOVED lines=9> */
.L_x_255:
[----:B------:R-:W-:Y:S05]  /*fa80*/  BSYNC B1 ;  /* 0x0000000000017941 */ /* 0x000fea0003800000 */
.L_x_254:
        /* <DEDUP_REMOVED lines=9> */
.L_x_257:
[----:B------:R-:W-:Y:S05]  /*fb20*/  BSYNC B1 ;  /* 0x0000000000017941 */ /* 0x000fea0003800000 */
.L_x_256:
        /* <DEDUP_REMOVED lines=12> */
.L_x_259:
[----:B------:R-:W-:Y:S05]  /*fbf0*/  BSYNC B1 ;  /* 0x0000000000017941 */ /* 0x000fea0003800000 */
.L_x_258:
        /* <DEDUP_REMOVED lines=9> */
.L_x_261:
[----:B------:R-:W-:Y:S05]  /*fc90*/  BSYNC B1 ;  /* 0x0000000000017941 */ /* 0x000fea0003800000 */
.L_x_260:
        /* <DEDUP_REMOVED lines=9> */
.L_x_263:
[----:B------:R-:W-:Y:S05]  /*fd30*/  BSYNC B1 ;  /* 0x0000000000017941 */ /* 0x000fea0003800000 */
.L_x_262:
        /* <DEDUP_REMOVED lines=12> */
.L_x_265:
[----:B------:R-:W-:Y:S05]  /*fe00*/  BSYNC B1 ;  /* 0x0000000000017941 */ /* 0x000fea0003800000 */
.L_x_264:
        /* <DEDUP_REMOVED lines=9> */
.L_x_267:
[----:B------:R-:W-:Y:S05]  /*fea0*/  BSYNC B1 ;  /* 0x0000000000017941 */ /* 0x000fea0003800000 */
.L_x_266:
        /* <DEDUP_REMOVED lines=9> */
.L_x_269:
[----:B------:R-:W-:Y:S05]  /*ff40*/  BSYNC B1 ;  /* 0x0000000000017941 */ /* 0x000fea0003800000 */
.L_x_268:
        /* <DEDUP_REMOVED lines=12> */
.L_x_271:
[----:B------:R-:W-:Y:S05]  /*10010*/  BSYNC B1 ;  /* 0x0000000000017941 */ /* 0x000fea0003800000 */
.L_x_270:
        /* <DEDUP_REMOVED lines=9> */
.L_x_273:
[----:B------:R-:W-:Y:S05]  /*100b0*/  BSYNC B1 ;  /* 0x0000000000017941 */ /* 0x000fea0003800000 */
.L_x_272:
        /* <DEDUP_REMOVED lines=9> */
.L_x_275:
[----:B------:R-:W-:Y:S05]  /*10150*/  BSYNC B1 ;  /* 0x0000000000017941 */ /* 0x000fea0003800000 */
.L_x_274:
        /* <DEDUP_REMOVED lines=12> */
.L_x_277:
[----:B------:R-:W-:Y:S05]  /*10220*/  BSYNC B1 ;  /* 0x0000000000017941 */ /* 0x000fea0003800000 */
.L_x_276:
        /* <DEDUP_REMOVED lines=9> */
.L_x_279:
[----:B------:R-:W-:Y:S05]  /*102c0*/  BSYNC B1 ;  /* 0x0000000000017941 */ /* 0x000fea0003800000 */
.L_x_278:
        /* <DEDUP_REMOVED lines=9> */
.L_x_281:
[----:B------:R-:W-:Y:S05]  /*10360*/  BSYNC B1 ;  /* 0x0000000000017941 */ /* 0x000fea0003800000 */
.L_x_280:
        /* <DEDUP_REMOVED lines=12> */
.L_x_283:
[----:B------:R-:W-:Y:S05]  /*10430*/  BSYNC B1 ;  /* 0x0000000000017941 */ /* 0x000fea0003800000 */
.L_x_282:
        /* <DEDUP_REMOVED lines=9> */
.L_x_285:
[----:B------:R-:W-:Y:S05]  /*104d0*/  BSYNC B1 ;  /* 0x0000000000017941 */ /* 0x000fea0003800000 */
.L_x_284:
        /* <DEDUP_REMOVED lines=9> */
.L_x_287:
[----:B------:R-:W-:Y:S05]  /*10570*/  BSYNC B1 ;  /* 0x0000000000017941 */ /* 0x000fea0003800000 */
.L_x_286:
        /* <DEDUP_REMOVED lines=12> */
.L_x_289:
[----:B------:R-:W-:Y:S05]  /*10640*/  BSYNC B1 ;  /* 0x0000000000017941 */ /* 0x000fea0003800000 */
.L_x_288:
        /* <DEDUP_REMOVED lines=9> */
.L_x_291:
[----:B------:R-:W-:Y:S05]  /*106e0*/  BSYNC B1 ;  /* 0x0000000000017941 */ /* 0x000fea0003800000 */
.L_x_290:
        /* <DEDUP_REMOVED lines=9> */
.L_x_293:
[----:B------:R-:W-:Y:S05]  /*10780*/  BSYNC B1 ;  /* 0x0000000000017941 */ /* 0x000fea0003800000 */
.L_x_292:
        /* <DEDUP_REMOVED lines=12> */
.L_x_295:
[----:B------:R-:W-:Y:S05]  /*10850*/  BSYNC B1 ;  /* 0x0000000000017941 */ /* 0x000fea0003800000 */
.L_x_294:
        /* <DEDUP_REMOVED lines=9> */
.L_x_297:
[----:B------:R-:W-:Y:S05]  /*108f0*/  BSYNC B1 ;  /* 0x0000000000017941 */ /* 0x000fea0003800000 */
.L_x_296:
        /* <DEDUP_REMOVED lines=9> */
.L_x_299:
[----:B------:R-:W-:Y:S05]  /*10990*/  BSYNC B1 ;  /* 0x0000000000017941 */ /* 0x000fea0003800000 */
.L_x_298:
        /* <DEDUP_REMOVED lines=12> */
.L_x_301:
[----:B------:R-:W-:Y:S05]  /*10a60*/  BSYNC B1 ;  /* 0x0000000000017941 */ /* 0x000fea0003800000 */
.L_x_300:
        /* <DEDUP_REMOVED lines=9> */
.L_x_303:
[----:B------:R-:W-:Y:S05]  /*10b00*/  BSYNC B1 ;  /* 0x0000000000017941 */ /* 0x000fea0003800000 */
.L_x_302:
        /* <DEDUP_REMOVED lines=9> */
.L_x_305:
[----:B------:R-:W-:Y:S05]  /*10ba0*/  BSYNC B1 ;  /* 0x0000000000017941 */ /* 0x000fea0003800000 */
.L_x_304:
        /* <DEDUP_REMOVED lines=12> */
.L_x_307:
[----:B------:R-:W-:Y:S05]  /*10c70*/  BSYNC B1 ;  /* 0x0000000000017941 */ /* 0x000fea0003800000 */
.L_x_306:
        /* <DEDUP_REMOVED lines=9> */
.L_x_309:
[----:B------:R-:W-:Y:S05]  /*10d10*/  BSYNC B1 ;  /* 0x0000000000017941 */ /* 0x000fea0003800000 */
.L_x_308:
        /* <DEDUP_REMOVED lines=9> */
.L_x_311:
[----:B------:R-:W-:Y:S05]  /*10db0*/  BSYNC B1 ;  /* 0x0000000000017941 */ /* 0x000fea0003800000 */
.L_x_310:
        /* <DEDUP_REMOVED lines=12> */
.L_x_313:
[----:B------:R-:W-:Y:S05]  /*10e80*/  BSYNC B1 ;  /* 0x0000000000017941 */ /* 0x000fea0003800000 */
.L_x_312:
        /* <DEDUP_REMOVED lines=9> */
.L_x_315:
[----:B------:R-:W-:Y:S05]  /*10f20*/  BSYNC B1 ;  /* 0x0000000000017941 */ /* 0x000fea0003800000 */
.L_x_314:
        /* <DEDUP_REMOVED lines=9> */
.L_x_317:
[----:B------:R-:W-:Y:S05]  /*10fc0*/  BSYNC B1 ;  /* 0x0000000000017941 */ /* 0x000fea0003800000 */
.L_x_316:
        /* <DEDUP_REMOVED lines=12> */
.L_x_319:
[----:B------:R-:W-:Y:S05]  /*11090*/  BSYNC B1 ;  /* 0x0000000000017941 */ /* 0x000fea0003800000 */
.L_x_318:
        /* <DEDUP_REMOVED lines=9> */
.L_x_321:
[----:B------:R-:W-:Y:S05]  /*11130*/  BSYNC B1 ;  /* 0x0000000000017941 */ /* 0x000fea0003800000 */
.L_x_320:
        /* <DEDUP_REMOVED lines=9> */
.L_x_323:
[----:B------:R-:W-:Y:S05]  /*111d0*/  BSYNC B1 ;  /* 0x0000000000017941 */ /* 0x000fea0003800000 */
.L_x_322:
        /* <DEDUP_REMOVED lines=12> */
.L_x_325:
[----:B------:R-:W-:Y:S05]  /*112a0*/  BSYNC B1 ;  /* 0x0000000000017941 */ /* 0x000fea0003800000 */
.L_x_324:
        /* <DEDUP_REMOVED lines=9> */
.L_x_327:
[----:B------:R-:W-:Y:S05]  /*11340*/  BSYNC B1 ;  /* 0x0000000000017941 */ /* 0x000fea0003800000 */
.L_x_326:
        /* <DEDUP_REMOVED lines=9> */
.L_x_329:
[----:B------:R-:W-:Y:S05]  /*113e0*/  BSYNC B1 ;  /* 0x0000000000017941 */ /* 0x000fea0003800000 */
.L_x_328:
        /* <DEDUP_REMOVED lines=12> */
.L_x_331:
[----:B------:R-:W-:Y:S05]  /*114b0*/  BSYNC B1 ;  /* 0x0000000000017941 */ /* 0x000fea0003800000 */
.L_x_330:
        /* <DEDUP_REMOVED lines=9> */
.L_x_333:
[----:B------:R-:W-:Y:S05]  /*11550*/  BSYNC B1 ;  /* 0x0000000000017941 */ /* 0x000fea0003800000 */
.L_x_332:
        /* <DEDUP_REMOVED lines=9> */
.L_x_335:
[----:B------:R-:W-:Y:S05]  /*115f0*/  BSYNC B1 ;  /* 0x0000000000017941 */ /* 0x000fea0003800000 */
.L_x_334:
        /* <DEDUP_REMOVED lines=12> */
.L_x_337:
[----:B------:R-:W-:Y:S05]  /*116c0*/  BSYNC B1 ;  /* 0x0000000000017941 */ /* 0x000fea0003800000 */
.L_x_336:
        /* <DEDUP_REMOVED lines=9> */
.L_x_339:
[----:B------:R-:W-:Y:S05]  /*11760*/  BSYNC B1 ;  /* 0x0000000000017941 */ /* 0x000fea0003800000 */
.L_x_338:
        /* <DEDUP_REMOVED lines=9> */
.L_x_341:
[----:B------:R-:W-:Y:S05]  /*11800*/  BSYNC B1 ;  /* 0x0000000000017941 */ /* 0x000fea0003800000 */
.L_x_340:
        /* <DEDUP_REMOVED lines=12> */
.L_x_343:
[----:B------:R-:W-:Y:S05]  /*118d0*/  BSYNC B1 ;  /* 0x0000000000017941 */ /* 0x000fea0003800000 */
.L_x_342:
        /* <DEDUP_REMOVED lines=9> */
.L_x_345:
[----:B------:R-:W-:Y:S05]  /*11970*/  BSYNC B1 ;  /* 0x0000000000017941 */ /* 0x000fea0003800000 */
.L_x_344:
        /* <DEDUP_REMOVED lines=9> */
.L_x_347:
[----:B------:R-:W-:Y:S05]  /*11a10*/  BSYNC B1 ;  /* 0x0000000000017941 */ /* 0x000fea0003800000 */
.L_x_346:
        /* <DEDUP_REMOVED lines=12> */
.L_x_349:
[----:B------:R-:W-:Y:S05]  /*11ae0*/  BSYNC B1 ;  /* 0x0000000000017941 */ /* 0x000fea0003800000 */
.L_x_348:
        /* <DEDUP_REMOVED lines=9> */
.L_x_351:
[----:B------:R-:W-:Y:S05]  /*11b80*/  BSYNC B1 ;  /* 0x0000000000017941 */ /* 0x000fea0003800000 */
.L_x_350:
        /* <DEDUP_REMOVED lines=9> */
.L_x_353:
[----:B------:R-:W-:Y:S05]  /*11c20*/  BSYNC B1 ;  /* 0x0000000000017941 */ /* 0x000fea0003800000 */
.L_x_352:
        /* <DEDUP_REMOVED lines=12> */
.L_x_355:
[----:B------:R-:W-:Y:S05]  /*11cf0*/  BSYNC B1 ;  /* 0x0000000000017941 */ /* 0x000fea0003800000 */
.L_x_354:
        /* <DEDUP_REMOVED lines=9> */
.L_x_357:
[----:B------:R-:W-:Y:S05]  /*11d90*/  BSYNC B1 ;  /* 0x0000000000017941 */ /* 0x000fea0003800000 */
.L_x_356:
        /* <DEDUP_REMOVED lines=9> */
.L_x_359:
[----:B------:R-:W-:Y:S05]  /*11e30*/  BSYNC B1 ;  /* 0x0000000000017941 */ /* 0x000fea0003800000 */
.L_x_358:
        /* <DEDUP_REMOVED lines=12> */
.L_x_361:
[----:B------:R-:W-:Y:S05]  /*11f00*/  BSYNC B1 ;  /* 0x0000000000017941 */ /* 0x000fea0003800000 */
.L_x_360:
        /* <DEDUP_REMOVED lines=9> */
.L_x_363:
[----:B------:R-:W-:Y:S05]  /*11fa0*/  BSYNC B1 ;  /* 0x0000000000017941 */ /* 0x000fea0003800000 */
.L_x_362:
        /* <DEDUP_REMOVED lines=9> */
.L_x_365:
[----:B------:R-:W-:Y:S05]  /*12040*/  BSYNC B1 ;  /* 0x0000000000017941 */ /* 0x000fea0003800000 */
.L_x_364:
        /* <DEDUP_REMOVED lines=12> */
.L_x_367:
[----:B------:R-:W-:Y:S05]  /*12110*/  BSYNC B1 ;  /* 0x0000000000017941 */ /* 0x000fea0003800000 */
.L_x_366:
        /* <DEDUP_REMOVED lines=9> */
.L_x_369:
[----:B------:R-:W-:Y:S05]  /*121b0*/  BSYNC B1 ;  /* 0x0000000000017941 */ /* 0x000fea0003800000 */
.L_x_368:
        /* <DEDUP_REMOVED lines=9> */
.L_x_371:
[----:B------:R-:W-:Y:S05]  /*12250*/  BSYNC B1 ;  /* 0x0000000000017941 */ /* 0x000fea0003800000 */
.L_x_370:
        /* <DEDUP_REMOVED lines=12> */
.L_x_373:
[----:B------:R-:W-:Y:S05]  /*12320*/  BSYNC B1 ;  /* 0x0000000000017941 */ /* 0x000fea0003800000 */
.L_x_372:
        /* <DEDUP_REMOVED lines=9> */
.L_x_375:
[----:B------:R-:W-:Y:S05]  /*123c0*/  BSYNC B1 ;  /* 0x0000000000017941 */ /* 0x000fea0003800000 */
.L_x_374:
        /* <DEDUP_REMOVED lines=9> */
.L_x_377:
[----:B------:R-:W-:Y:S05]  /*12460*/  BSYNC B1 ;  /* 0x0000000000017941 */ /* 0x000fea0003800000 */
.L_x_376:
        /* <DEDUP_REMOVED lines=12> */
.L_x_379:
[----:B------:R-:W-:Y:S05]  /*12530*/  BSYNC B1 ;  /* 0x0000000000017941 */ /* 0x000fea0003800000 */
.L_x_378:
        /* <DEDUP_REMOVED lines=9> */
.L_x_381:
[----:B------:R-:W-:Y:S05]  /*125d0*/  BSYNC B1 ;  /* 0x0000000000017941 */ /* 0x000fea0003800000 */
.L_x_380:
        /* <DEDUP_REMOVED lines=9> */
.L_x_383:
[----:B------:R-:W-:Y:S05]  /*12670*/  BSYNC B1 ;  /* 0x0000000000017941 */ /* 0x000fea0003800000 */
.L_x_382:
        /* <DEDUP_REMOVED lines=12> */
.L_x_385:
[----:B------:R-:W-:Y:S05]  /*12740*/  BSYNC B1 ;  /* 0x0000000000017941 */ /* 0x000fea0003800000 */
.L_x_384:
        /* <DEDUP_REMOVED lines=9> */
.L_x_387:
[----:B------:R-:W-:Y:S05]  /*127e0*/  BSYNC B1 ;  /* 0x0000000000017941 */ /* 0x000fea0003800000 */
.L_x_386:
        /* <DEDUP_REMOVED lines=9> */
.L_x_389:
[----:B------:R-:W-:Y:S05]  /*12880*/  BSYNC B1 ;  /* 0x0000000000017941 */ /* 0x000fea0003800000 */
.L_x_388:
        /* <DEDUP_REMOVED lines=12> */
.L_x_391:
[----:B------:R-:W-:Y:S05]  /*12950*/  BSYNC B1 ;  /* 0x0000000000017941 */ /* 0x000fea0003800000 */
.L_x_390:
        /* <DEDUP_REMOVED lines=9> */
.L_x_393:
[----:B------:R-:W-:Y:S05]  /*129f0*/  BSYNC B1 ;  /* 0x0000000000017941 */ /* 0x000fea0003800000 */
.L_x_392:
        /* <DEDUP_REMOVED lines=9> */
.L_x_395:
[----:B------:R-:W-:Y:S05]  /*12a90*/  BSYNC B1 ;  /* 0x0000000000017941 */ /* 0x000fea0003800000 */
.L_x_394:
        /* <DEDUP_REMOVED lines=12> */
.L_x_397:
[----:B------:R-:W-:Y:S05]  /*12b60*/  BSYNC B1 ;  /* 0x0000000000017941 */ /* 0x000fea0003800000 */
.L_x_396:
        /* <DEDUP_REMOVED lines=9> */
.L_x_399:
[----:B------:R-:W-:Y:S05]  /*12c00*/  BSYNC B1 ;  /* 0x0000000000017941 */ /* 0x000fea0003800000 */
.L_x_398:
        /* <DEDUP_REMOVED lines=9> */
.L_x_401:
[----:B------:R-:W-:Y:S05]  /*12ca0*/  BSYNC B1 ;  /* 0x0000000000017941 */ /* 0x000fea0003800000 */
.L_x_400:
        /* <DEDUP_REMOVED lines=12> */
.L_x_403:
[----:B------:R-:W-:Y:S05]  /*12d70*/  BSYNC B1 ;  /* 0x0000000000017941 */ /* 0x000fea0003800000 */
.L_x_402:
        /* <DEDUP_REMOVED lines=9> */
.L_x_405:
[----:B------:R-:W-:Y:S05]  /*12e10*/  BSYNC B1 ;  /* 0x0000000000017941 */ /* 0x000fea0003800000 */
.L_x_404:
        /* <DEDUP_REMOVED lines=9> */
.L_x_407:
[----:B------:R-:W-:Y:S05]  /*12eb0*/  BSYNC B1 ;  /* 0x0000000000017941 */ /* 0x000fea0003800000 */
.L_x_406:
        /* <DEDUP_REMOVED lines=12> */
.L_x_409:
[----:B------:R-:W-:Y:S05]  /*12f80*/  BSYNC B1 ;  /* 0x0000000000017941 */ /* 0x000fea0003800000 */
.L_x_408:
        /* <DEDUP_REMOVED lines=9> */
.L_x_411:
[----:B------:R-:W-:Y:S05]  /*13020*/  BSYNC B1 ;  /* 0x0000000000017941 */ /* 0x000fea0003800000 */
.L_x_410:
        /* <DEDUP_REMOVED lines=9> */
.L_x_413:
[----:B------:R-:W-:Y:S05]  /*130c0*/  BSYNC B1 ;  /* 0x0000000000017941 */ /* 0x000fea0003800000 */
.L_x_412:
        /* <DEDUP_REMOVED lines=12> */
.L_x_415:
[----:B------:R-:W-:Y:S05]  /*13190*/  BSYNC B1 ;  /* 0x0000000000017941 */ /* 0x000fea0003800000 */
.L_x_414:
        /* <DEDUP_REMOVED lines=9> */
.L_x_417:
[----:B------:R-:W-:Y:S05]  /*13230*/  BSYNC B1 ;  /* 0x0000000000017941 */ /* 0x000fea0003800000 */
.L_x_416:
        /* <DEDUP_REMOVED lines=9> */
.L_x_419:
[----:B------:R-:W-:Y:S05]  /*132d0*/  BSYNC B1 ;  /* 0x0000000000017941 */ /* 0x000fea0003800000 */
.L_x_418:
        /* <DEDUP_REMOVED lines=12> */
.L_x_421:
[----:B------:R-:W-:Y:S05]  /*133a0*/  BSYNC B1 ;  /* 0x0000000000017941 */ /* 0x000fea0003800000 */
.L_x_420:
        /* <DEDUP_REMOVED lines=9> */
.L_x_423:
[----:B------:R-:W-:Y:S05]  /*13440*/  BSYNC B1 ;  /* 0x0000000000017941 */ /* 0x000fea0003800000 */
.L_x_422:
        /* <DEDUP_REMOVED lines=9> */
.L_x_425:
[----:B------:R-:W-:Y:S05]  /*134e0*/  BSYNC B1 ;  /* 0x0000000000017941 */ /* 0x000fea0003800000 */
.L_x_424:
        /* <DEDUP_REMOVED lines=12> */
.L_x_427:
[----:B------:R-:W-:Y:S05]  /*135b0*/  BSYNC B1 ;  /* 0x0000000000017941 */ /* 0x000fea0003800000 */
.L_x_426:
        /* <DEDUP_REMOVED lines=9> */
.L_x_429:
[----:B------:R-:W-:Y:S05]  /*13650*/  BSYNC B1 ;  /* 0x0000000000017941 */ /* 0x000fea0003800000 */
.L_x_428:
        /* <DEDUP_REMOVED lines=9> */
.L_x_431:
[----:B------:R-:W-:Y:S05]  /*136f0*/  BSYNC B1 ;  /* 0x0000000000017941 */ /* 0x000fea0003800000 */
.L_x_430:
        /* <DEDUP_REMOVED lines=12> */
.L_x_433:
[----:B------:R-:W-:Y:S05]  /*137c0*/  BSYNC B1 ;  /* 0x0000000000017941 */ /* 0x000fea0003800000 */
.L_x_432:
        /* <DEDUP_REMOVED lines=9> */
.L_x_435:
[----:B------:R-:W-:Y:S05]  /*13860*/  BSYNC B1 ;  /* 0x0000000000017941 */ /* 0x000fea0003800000 */
.L_x_434:
        /* <DEDUP_REMOVED lines=9> */
.L_x_437:
[----:B------:R-:W-:Y:S05]  /*13900*/  BSYNC B1 ;  /* 0x0000000000017941 */ /* 0x000fea0003800000 */
.L_x_436:
        /* <DEDUP_REMOVED lines=12> */
.L_x_439:
[----:B------:R-:W-:Y:S05]  /*139d0*/  BSYNC B1 ;  /* 0x0000000000017941 */ /* 0x000fea0003800000 */
.L_x_438:
        /* <DEDUP_REMOVED lines=9> */
.L_x_441:
[----:B------:R-:W-:Y:S05]  /*13a70*/  BSYNC B1 ;  /* 0x0000000000017941 */ /* 0x000fea0003800000 */
.L_x_440:
        /* <DEDUP_REMOVED lines=9> */
.L_x_443:
[----:B------:R-:W-:Y:S05]  /*13b10*/  BSYNC B1 ;  /* 0x0000000000017941 */ /* 0x000fea0003800000 */
.L_x_442:
        /* <DEDUP_REMOVED lines=12> */
.L_x_445:
[----:B------:R-:W-:Y:S05]  /*13be0*/  BSYNC B1 ;  /* 0x0000000000017941 */ /* 0x000fea0003800000 */
.L_x_444:
        /* <DEDUP_REMOVED lines=9> */
.L_x_447:
[----:B------:R-:W-:Y:S05]  /*13c80*/  BSYNC B1 ;  /* 0x0000000000017941 */ /* 0x000fea0003800000 */
.L_x_446:
        /* <DEDUP_REMOVED lines=9> */
.L_x_449:
[----:B------:R-:W-:Y:S05]  /*13d20*/  BSYNC B1 ;  /* 0x0000000000017941 */ /* 0x000fea0003800000 */
.L_x_448:
        /* <DEDUP_REMOVED lines=12> */
.L_x_451:
[----:B------:R-:W-:Y:S05]  /*13df0*/  BSYNC B1 ;  /* 0x0000000000017941 */ /* 0x000fea0003800000 */
.L_x_450:
        /* <DEDUP_REMOVED lines=9> */
.L_x_453:
[----:B------:R-:W-:Y:S05]  /*13e90*/  BSYNC B1 ;  /* 0x0000000000017941 */ /* 0x000fea0003800000 */
.L_x_452:
        /* <DEDUP_REMOVED lines=9> */
.L_x_455:
[----:B------:R-:W-:Y:S05]  /*13f30*/  BSYNC B1 ;  /* 0x0000000000017941 */ /* 0x000fea0003800000 */
.L_x_454:
        /* <DEDUP_REMOVED lines=12> */
.L_x_457:
[----:B------:R-:W-:Y:S05]  /*14000*/  BSYNC B1 ;  /* 0x0000000000017941 */ /* 0x000fea0003800000 */
.L_x_456:
        /* <DEDUP_REMOVED lines=9> */
.L_x_459:
[----:B------:R-:W-:Y:S05]  /*140a0*/  BSYNC B1 ;  /* 0x0000000000017941 */ /* 0x000fea0003800000 */
.L_x_458:
        /* <DEDUP_REMOVED lines=9> */
.L_x_461:
[----:B------:R-:W-:Y:S05]  /*14140*/  BSYNC B1 ;  /* 0x0000000000017941 */ /* 0x000fea0003800000 */
.L_x_460:
        /* <DEDUP_REMOVED lines=12> */
.L_x_463:
[----:B------:R-:W-:Y:S05]  /*14210*/  BSYNC B1 ;  /* 0x0000000000017941 */ /* 0x000fea0003800000 */
.L_x_462:
        /* <DEDUP_REMOVED lines=9> */
.L_x_465:
[----:B------:R-:W-:Y:S05]  /*142b0*/  BSYNC B1 ;  /* 0x0000000000017941 */ /* 0x000fea0003800000 */
.L_x_464:
        /* <DEDUP_REMOVED lines=9> */
.L_x_467:
[----:B------:R-:W-:Y:S05]  /*14350*/  BSYNC B1 ;  /* 0x0000000000017941 */ /* 0x000fea0003800000 */
.L_x_466:
        /* <DEDUP_REMOVED lines=12> */
.L_x_469:
[----:B------:R-:W-:Y:S05]  /*14420*/  BSYNC B1 ;  /* 0x0000000000017941 */ /* 0x000fea0003800000 */
.L_x_468:
        /* <DEDUP_REMOVED lines=9> */
.L_x_471:
[----:B------:R-:W-:Y:S05]  /*144c0*/  BSYNC B1 ;  /* 0x0000000000017941 */ /* 0x000fea0003800000 */
.L_x_470:
        /* <DEDUP_REMOVED lines=9> */
.L_x_473:
[----:B------:R-:W-:Y:S05]  /*14560*/  BSYNC B1 ;  /* 0x0000000000017941 */ /* 0x000fea0003800000 */
.L_x_472:
        /* <DEDUP_REMOVED lines=12> */
.L_x_475:
[----:B------:R-:W-:Y:S05]  /*14630*/  BSYNC B1 ;  /* 0x0000000000017941 */ /* 0x000fea0003800000 */
.L_x_474:
        /* <DEDUP_REMOVED lines=9> */
.L_x_477:
[----:B------:R-:W-:Y:S05]  /*146d0*/  BSYNC B1 ;  /* 0x0000000000017941 */ /* 0x000fea0003800000 */
.L_x_476:
        /* <DEDUP_REMOVED lines=9> */
.L_x_479:
[----:B------:R-:W-:Y:S05]  /*14770*/  BSYNC B1 ;  /* 0x0000000000017941 */ /* 0x000fea0003800000 */
.L_x_478:
        /* <DEDUP_REMOVED lines=12> */
.L_x_481:
[----:B------:R-:W-:Y:S05]  /*14840*/  BSYNC B1 ;  /* 0x0000000000017941 */ /* 0x000fea0003800000 */
.L_x_480:
        /* <DEDUP_REMOVED lines=9> */
.L_x_483:
[----:B------:R-:W-:Y:S05]  /*148e0*/  BSYNC B1 ;  /* 0x0000000000017941 */ /* 0x000fea0003800000 */
.L_x_482:
        /* <DEDUP_REMOVED lines=9> */
.L_x_485:
[----:B------:R-:W-:Y:S05]  /*14980*/  BSYNC B1 ;  /* 0x0000000000017941 */ /* 0x000fea0003800000 */
.L_x_484:
        /* <DEDUP_REMOVED lines=12> */
.L_x_487:
[----:B------:R-:W-:Y:S05]  /*14a50*/  BSYNC B1 ;  /* 0x0000000000017941 */ /* 0x000fea0003800000 */
.L_x_486:
        /* <DEDUP_REMOVED lines=9> */
.L_x_489:
[----:B------:R-:W-:Y:S05]  /*14af0*/  BSYNC B1 ;  /* 0x0000000000017941 */ /* 0x000fea0003800000 */
.L_x_488:
        /* <DEDUP_REMOVED lines=9> */
.L_x_491:
[----:B------:R-:W-:Y:S05]  /*14b90*/  BSYNC B1 ;  /* 0x0000000000017941 */ /* 0x000fea0003800000 */
.L_x_490:
[C---:B------:R-:W-:Y:S01]  /*14ba0*/  ISETP.LT.OR P4, PT, R0.reuse, 0xe9, !P3 ;  /* 0x000000e90000780c */ /* 0x040fe20005f81670 */
[----:B------:R-:W-:Y:S01]  /*14bb0*/  @!P5 IMAD R35, R35, R17, R2 ;  /* 0x000000112323d224 */ /* 0x000fe200078e0202 */
[----:B------:R-:W-:Y:S01]  /*14bc0*/  ULDC.64 UR4, c[0x0][0x208] ;  /* 0x0000820000047ab9 */ /* 0x000fe20000000a00 */
[----:B------:R-:W-:Y:S01]  /*14bd0*/  BSSY B1, `(.L_x_492) ;  /* 0x000000b000017945 */ /* 0x000fe20003800000 */
[C---:B------:R-:W-:Y:S02]  /*14be0*/  ISETP.LT.OR P3, PT, R0.reuse, 0xea, !P3 ;  /* 0x000000ea0000780c */ /* 0x040fe40005f61670 */
[----:B------:R0:W-:Y:S01]  /*14bf0*/  @!P5 STG.E.U8 desc[UR4][R8.64+0xe1], R35 ;  /* 0x0000e1230800d986 */ /* 0x0001e2000c101104 */
[C---:B------:R-:W-:Y:S02]  /*14c00*/  ISETP.LT.OR P5, PT, R0.reuse, 0xe9, !P2 ;  /* 0x000000e90000780c */ /* 0x040fe400057a1670 */
[C---:B------:R-:W-:Y:S02]  /*14c10*/  ISETP.LT.OR P2, PT, R0.reuse, 0xea, !P2 ;  /* 0x000000ea0000780c */ /* 0x040fe40005741670 */
[----:B------:R-:W-:-:S02]  /*14c20*/  ISETP.LT.OR P6, PT, R0, 0xe1, !P1 ;  /* 0x000000e10000780c */ /* 0x000fc40004fc1670 */
[----:B------:R-:W-:Y:S11]  /*14c30*/  @P4 BRA `(.L_x_493) ;  /* 0x0000000000104947 */ /* 0x000ff60003800000 */
[----:B------:R-:W-:Y:S02]  /*14c40*/  ULDC.64 UR4, c[0x0][0x208] ;  /* 0x0000820000047ab9 */ /* 0x000fe40000000a00 */
[----:B------:R-:W1:Y:S02]  /*14c50*/  LDG.E.U8 R16, desc[UR4][R22.64+0xe8] ;  /* 0x0000e80416107981 */ /* 0x000e64000c1e1100 */
[----:B-1----:R-:W-:-:S05]  /*14c60*/  PRMT R3, R16, 0x8880, RZ ;  /* 0x0000888010037816 */ /* 0x002fca00000000ff */
[----:B------:R-:W-:-:S07]  /*14c70*/  IMAD R2, R3, R18, RZ ;  /* 0x0000001203027224 */ /* 0x000fce00078e02ff */
.L_x_493:
[----:B------:R-:W-:Y:S05]  /*14c80*/  BSYNC B1 ;  /* 0x0000000000017941 */ /* 0x000fea0003800000 */
.L_x_492:
        /* <DEDUP_REMOVED lines=9> */
.L_x_495:
[----:B------:R-:W-:Y:S05]  /*14d20*/  BSYNC B1 ;  /* 0x0000000000017941 */ /* 0x000fea0003800000 */
.L_x_494:
        /* <DEDUP_REMOVED lines=9> */
.L_x_497:
[----:B------:R-:W-:Y:S05]  /*14dc0*/  BSYNC B1 ;  /* 0x0000000000017941 */ /* 0x000fea0003800000 */
.L_x_496:
        /* <DEDUP_REMOVED lines=9> */
.L_x_499:
[----:B------:R-:W-:Y:S05]  /*14e60*/  BSYNC B1 ;  /* 0x0000000000017941 */ /* 0x000fea0003800000 */
.L_x_498:
        /* <DEDUP_REMOVED lines=9> */
.L_x_501:
[----:B------:R-:W-:Y:S05]  /*14f00*/  BSYNC B1 ;  /* 0x0000000000017941 */ /* 0x000fea0003800000 */
.L_x_500:
[----:B------:R-:W-:Y:S01]  /*14f10*/  ISETP.LT.OR P3, PT, R0, 0xe2, !P1 ;  /* 0x000000e20000780c */ /* 0x000fe20004f61670 */
[----:B-1----:R-:W-:Y:S01]  /*14f20*/  @!P6 IMAD R3, R24, R17, R2 ;  /* 0x000000111803e224 */ /* 0x002fe200078e0202 */
[----:B------:R-:W-:Y:S01]  /*14f30*/  ULDC.64 UR4, c[0x0][0x208] ;  /* 0x0000820000047ab9 */ /* 0x000fe20000000a00 */
[----:B------:R-:W-:Y:S01]  /*14f40*/  BSSY B1, `(.L_x_502) ;  /* 0x000000c000017945 */ /* 0x000fe20003800000 */
[C---:B------:R-:W-:Y:S02]  /*14f50*/  ISETP.LT.OR P4, PT, R0.reuse, 0xe9, !P1 ;  /* 0x000000e90000780c */ /* 0x040fe40004f81670 */
[----:B------:R1:W-:Y:S01]  /*14f60*/  @!P6 STG.E.U8 desc[UR4][R4.64+0xe0], R3 ;  /* 0x0000e0030400e986 */ /* 0x0003e2000c101104 */
[C---:B------:R-:W-:Y:S02]  /*14f70*/  ISETP.LT.OR P2, PT, R0.reuse, 0xe1, !P0 ;  /* 0x000000e10000780c */ /* 0x040fe40004741670 */
[C---:B------:R-:W-:Y:S02]  /*14f80*/  ISETP.LT.OR P5, PT, R0.reuse, 0xe2, !P0 ;  /* 0x000000e20000780c */ /* 0x040fe400047a1670 */
[----:B------:R-:W-:-:S02]  /*14f90*/  ISETP.LT.OR P1, PT, R0, 0xea, !P1 ;  /* 0x000000ea0000780c */ /* 0x000fc40004f21670 */
[----:B------:R-:W-:Y:S01]  /*14fa0*/  ISETP.LT.OR P6, PT, R0, 0xe9, !P0 ;  /* 0x000000e90000780c */ /* 0x000fe200047c1670 */
[----:B------:R-:W-:-:S12]  /*14fb0*/  @P3 BRA `(.L_x_503) ;  /* 0x0000000000103947 */ /* 0x000fd80003800000 */
[----:B------:R-:W-:Y:S02]  /*14fc0*/  ULDC.64 UR4, c[0x0][0x208] ;  /* 0x0000820000047ab9 */ /* 0x000fe40000000a00 */
[----:B------:R-:W1:Y:S02]  /*14fd0*/  LDG.E.U8 R16, desc[UR4][R14.64+0xe1] ;  /* 0x0000e1040e107981 */ /* 0x000e64000c1e1100 */
[----:B-1----:R-:W-:-:S05]  /*14fe0*/  PRMT R3, R16, 0x8880, RZ ;  /* 0x0000888010037816 */ /* 0x002fca00000000ff */
[----:B------:R-:W-:-:S07]  /*14ff0*/  IMAD R2, R3, R18, RZ ;  /* 0x0000001203027224 */ /* 0x000fce00078e02ff */
.L_x_503:
[----:B------:R-:W-:Y:S05]  /*15000*/  BSYNC B1 ;  /* 0x0000000000017941 */ /* 0x000fea0003800000 */
.L_x_502:
        /* <DEDUP_REMOVED lines=9> */
.L_x_505:
[----:B------:R-:W-:Y:S05]  /*150a0*/  BSYNC B1 ;  /* 0x0000000000017941 */ /* 0x000fea0003800000 */
.L_x_504:
        /* <DEDUP_REMOVED lines=9> */
.L_x_507:
[----:B------:R-:W-:Y:S05]  /*15140*/  BSYNC B1 ;  /* 0x0000000000017941 */ /* 0x000fea0003800000 */
.L_x_506:
        /* <DEDUP_REMOVED lines=9> */
.L_x_509:
[----:B------:R-:W-:Y:S05]  /*151e0*/  BSYNC B1 ;  /* 0x0000000000017941 */ /* 0x000fea0003800000 */
.L_x_508:
        /* <DEDUP_REMOVED lines=9> */
.L_x_511:
[----:B------:R-:W-:Y:S05]  /*15280*/  BSYNC B1 ;  /* 0x0000000000017941 */ /* 0x000fea0003800000 */
.L_x_510:
        /* <DEDUP_REMOVED lines=9> */
.L_x_513:
[----:B------:R-:W-:Y:S05]  /*15320*/  BSYNC B1 ;  /* 0x0000000000017941 */ /* 0x000fea0003800000 */
.L_x_512:
[----:B------:R-:W-:Y:S01]  /*15330*/  ISETP.LT.OR P0, PT, R0, 0xea, !P0 ;  /* 0x000000ea0000780c */ /* 0x000fe20004701670 */
[----:B-1----:R-:W-:Y:S01]  /*15340*/  @!P6 IMAD R3, R30, R17, R2 ;  /* 0x000000111e03e224 */ /* 0x002fe200078e0202 */
[----:B------:R-:W-:Y:S01]  /*15350*/  ULDC.64 UR4, c[0x0][0x208] ;  /* 0x0000820000047ab9 */ /* 0x000fe20000000a00 */
[----:B------:R-:W-:Y:S03]  /*15360*/  BSSY B1, `(.L_x_514) ;  /* 0x0000007000017945 */ /* 0x000fe60003800000 */
[----:B------:R1:W-:Y:S07]  /*15370*/  @!P6 STG.E.U8 desc[UR4][R10.64+0xe8], R3 ;  /* 0x0000e8030a00e986 */ /* 0x0003ee000c101104 */
[----:B------:R-:W-:Y:S05]  /*15380*/  @P0 BRA `(.L_x_515) ;  /* 0x0000000000100947 */ /* 0x000fea0003800000 */
[----:B------:R-:W-:Y:S02]  /*15390*/  ULDC.64 UR4, c[0x0][0x208] ;  /* 0x0000820000047ab9 */ /* 0x000fe40000000a00 */
[----:B------:R-:W1:Y:S02]  /*153a0*/  LDG.E.U8 R16, desc[UR4][R12.64+0xe9] ;  /* 0x0000e9040c107981 */ /* 0x000e64000c1e1100 */
[----:B-1----:R-:W-:-:S05]  /*153b0*/  PRMT R3, R16, 0x8880, RZ ;  /* 0x0000888010037816 */ /* 0x002fca00000000ff */
[----:B------:R-:W-:-:S07]  /*153c0*/  IMAD R2, R3, R18, RZ ;  /* 0x0000001203027224 */ /* 0x000fce00078e02ff */
.L_x_515:
[----:B------:R-:W-:Y:S05]  /*153d0*/  BSYNC B1 ;  /* 0x0000000000017941 */ /* 0x000fea0003800000 */
.L_x_514:
[----:B------:R-:W-:Y:S01]  /*153e0*/  IMAD R31, R31, R17, R2 ;  /* 0x000000111f1f7224 */ /* 0x000fe200078e0202 */
[----:B------:R-:W-:Y:S06]  /*153f0*/  @P0 BRA `(.L_x_516) ;  /* 0x0000002c00e00947 */ /* 0x000fec0003800000 */
[----:B------:R-:W-:Y:S02]  /*15400*/  ULDC.64 UR4, c[0x0][0x208] ;  /* 0x0000820000047ab9 */ /* 0x000fe40000000a00 */
[----:B------:R0:W-:Y:S01]  /*15410*/  STG.E.U8 desc[UR4][R10.64+0xe9], R31 ;  /* 0x0000e91f0a007986 */ /* 0x0001e2000c101104 */
[----:B------:R-:W-:Y:S05]  /*15420*/  BRA `(.L_x_516) ;  /* 0x0000002c00d47947 */ /* 0x000fea0003800000 */
.L_x_35:
[----:B------:R-:W2:Y:S01]  /*15430*/  LDL.LU R2, [R1+0x60] ;  /* 0x0000600001027983 */ /* 0x000ea20000300800 */
[----:B------:R-:W-:-:S03]  /*15440*/  ISETP.GE.AND P2, PT, R19, 0x1, PT ;  /* 0x000000011300780c */ /* 0x000fc60003f46270 */
[----:B0-----:R-:W3:Y:S01]  /*15450*/  LDL.LU R235, [R1+0x68] ;  /* 0x0000680001eb7983 */ /* 0x001ee20000300800 */
[----:B------:R-:W-:-:S03]  /*15460*/  ISETP.LT.OR P0, PT, R0, 0x1, !P2 ;  /* 0x000000010000780c */ /* 0x000fc60005701670 */
[----:B------:R-:W4:Y:S04]  /*15470*/  LDL.LU R3, [R1+0x6c] ;  /* 0x00006c0001037983 */ /* 0x000f280000300800 */
[----:B------:R-:W5:Y:S04]  /*15480*/  LDL.LU R234, [R1+0x70] ;  /* 0x0000700001ea7983 */ /* 0x000f680000300800 */
[----:B------:R-:W4:Y:S04]  /*15490*/  LDL.LU R233, [R1+0x74] ;  /* 0x0000740001e97983 */ /* 0x000f280000300800 */
[----:B------:R-:W4:Y:S04]  /*154a0*/  LDL.LU R232, [R1+0x78] ;  /* 0x0000780001e87983 */ /* 0x000f280000300800 */
[----:B------:R-:W4:Y:S04]  /*154b0*/  LDL.LU R12, [R1+0x7c] ;  /* 0x00007c00010c7983 */ /* 0x000f280000300800 */
[----:B------:R-:W4:Y:S01]  /*154c0*/  LDL.LU R23, [R1+0x40] ;  /* 0x0000400001177983 */ /* 0x000f220000300800 */
[----:B------:R-:W-:-:S03]  /*154d0*/  ULDC.64 UR4, c[0x0][0x208] ;  /* 0x0000820000047ab9 */ /* 0x000fc60000000a00 */
[----:B------:R-:W4:Y:S04]  /*154e0*/  LDL.LU R22, [R1+0x44] ;  /* 0x0000440001167983 */ /* 0x000f280000300800 */
[----:B------:R-:W4:Y:S04]  /*154f0*/  LDL.LU R21, [R1+0x48] ;  /* 0x0000480001157983 */ /* 0x000f280000300800 */
[----:B------:R-:W4:Y:S04]  /*15500*/  LDL.LU R20, [R1+0x4c] ;  /* 0x00004c0001147983 */ /* 0x000f280000300800 */
[----:B------:R-:W4:Y:S04]  /*15510*/  LDL.LU R15, [R1+0x50] ;  /* 0x00005000010f7983 */ /* 0x000f280000300800 */
[----:B------:R-:W4:Y:S04]  /*15520*/  LDL.LU R14, [R1+0x54] ;  /* 0x00005400010e7983 */ /* 0x000f280000300800 */
[----:B------:R-:W4:Y:S01]  /*15530*/  LDL.LU R13, [R1+0x58] ;  /* 0x00005800010d7983 */ /* 0x000f220000300800 */
[----:B--2---:R-:W-:-:S05]  /*15540*/  @!P0 IMAD R2, R2, R17, RZ ;  /* 0x0000001102028224 */ /* 0x004fca00078e02ff */
[----:B------:R0:W-:Y:S04]  /*15550*/  @!P0 STG.E.U8 desc[UR4][R6.64], R2 ;  /* 0x0000000206008986 */ /* 0x0001e8000c101104 */
[----:B0-----:R-:W2:Y:S01]  /*15560*/  LDL.LU R2, [R1+0x64] ;  /* 0x0000640001027983 */ /* 0x001ea20000300800 */
[C---:B------:R-:W-:Y:S02]  /*15570*/  ISETP.LT.OR P0, PT, R0.reuse, 0x2, !P2 ;  /* 0x000000020000780c */ /* 0x040fe40005701670 */
[----:B------:R-:W-:Y:S02]  /*15580*/  ISETP.GE.AND P3, PT, R19, 0x9, PT ;  /* 0x000000091300780c */ /* 0x000fe40003f66270 */
[C---:B------:R-:W-:Y:S02]  /*15590*/  ISETP.LT.OR P5, PT, R0.reuse, 0x9, !P2 ;  /* 0x000000090000780c */ /* 0x040fe400057a1670 */
[----:B------:R-:W-:-:S02]  /*155a0*/  ISETP.LT.OR P1, PT, R0, 0xa, !P2 ;  /* 0x0000000a0000780c */ /* 0x000fc40005721670 */
[----:B------:R-:W-:-:S05]  /*155b0*/  ISETP.LT.OR P4, PT, R0, 0x9, !P3 ;  /* 0x000000090000780c */ /* 0x000fca0005f81670 */
[----:B--2---:R-:W-:-:S05]  /*155c0*/  @!P0 IMAD R2, R2, R17, RZ ;  /* 0x0000001102028224 */ /* 0x004fca00078e02ff */
[----:B------:R3:W-:Y:S01]  /*155d0*/  @!P0 STG.E.U8 desc[UR4][R6.64+0x1], R2 ;  /* 0x0000010206008986 */ /* 0x0007e2000c101104 */
[----:B------:R-:W-:-:S13]  /*155e0*/  ISETP.LT.OR P0, PT, R0, 0x1, !P3 ;  /* 0x000000010000780c */ /* 0x000fda0005f01670 */
[----:B---3--:R-:W-:-:S05]  /*155f0*/  @!P0 IMAD R2, R235, R17, RZ ;  /* 0x00000011eb028224 */ /* 0x008fca00078e02ff */
[----:B------:R5:W-:Y:S01]  /*15600*/  @!P0 STG.E.U8 desc[UR4][R8.64], R2 ;  /* 0x0000000208008986 */ /* 0x000be2000c101104 */
[----:B------:R-:W-:Y:S01]  /*15610*/  ISETP.LT.OR P0, PT, R0, 0x2, !P3 ;  /* 0x000000020000780c */ /* 0x000fe20005f01670 */
[----:B-----5:R-:W-:-:S12]  /*15620*/  @!P5 IMAD R2, R234, R17, RZ ;  /* 0x00000011ea02d224 */ /* 0x020fd800078e02ff */
[----:B----4-:R-:W-:-:S05]  /*15630*/  @!P0 IMAD R3, R3, R17, RZ ;  /* 0x0000001103038224 */ /* 0x010fca00078e02ff */
[----:B------:R0:W-:Y:S01]  /*15640*/  @!P0 STG.E.U8 desc[UR4][R8.64+0x1], R3 ;  /* 0x0000010308008986 */ /* 0x0001e2000c101104 */
[----:B------:R-:W-:-:S03]  /*15650*/  ISETP.GE.AND P0, PT, R19, 0x81, PT ;  /* 0x000000811300780c */ /* 0x000fc60003f06270 */
[----:B------:R1:W-:Y:S01]  /*15660*/  @!P5 STG.E.U8 desc[UR4][R6.64+0x8], R2 ;  /* 0x000008020600d986 */ /* 0x0003e2000c101104 */
[C---:B------:R-:W-:Y:S02]  /*15670*/  ISETP.LT.OR P5, PT, R0.reuse, 0xa, !P3 ;  /* 0x0000000a0000780c */ /* 0x040fe40005fa1670 */
[----:B------:R-:W-:Y:S01]  /*15680*/  ISETP.LT.OR P6, PT, R0, 0x1, !P0 ;  /* 0x000000010000780c */ /* 0x000fe200047c1670 */
[-C--:B0-----:R-:W-:Y:S02]  /*15690*/  @!P1 IMAD R3, R233, R17.reuse, RZ ;  /* 0x00000011e9039224 */ /* 0x081fe400078e02ff */
[----:B-1----:R-:W-:-:S03]  /*156a0*/  @!P4 IMAD R2, R232, R17, RZ ;  /* 0x00000011e802c224 */ /* 0x002fc600078e02ff */
[----:B------:R-:W-:Y:S01]  /*156b0*/  @!P1 STG.E.U8 desc[UR4][R6.64+0x9], R3 ;  /* 0x0000090306009986 */ /* 0x000fe2000c101104 */
[----:B------:R-:W-:-:S03]  /*156c0*/  ISETP.GE.AND P1, PT, R19, 0x89, PT ;  /* 0x000000891300780c */ /* 0x000fc60003f26270 */
[----:B------:R0:W-:Y:S02]  /*156d0*/  @!P4 STG.E.U8 desc[UR4][R8.64+0x8], R2 ;  /* 0x000008020800c986 */ /* 0x0001e4000c101104 */
[----:B0-----:R-:W-:Y:S02]  /*156e0*/  @!P5 IMAD R2, R12, R17, RZ ;  /* 0x000000110c02d224 */ /* 0x001fe400078e02ff */
[----:B------:R-:W2:Y:S01]  /*156f0*/  LDL.LU R12, [R1+0x5c] ;  /* 0x00005c00010c7983 */ /* 0x000ea20000300800 */
[----:B------:R-:W-:-:S03]  /*15700*/  ISETP.LT.OR P4, PT, R0, 0x2, !P0 ;  /* 0x000000020000780c */ /* 0x000fc60004781670 */
[----:B------:R0:W-:Y:S01]  /*15710*/  @!P5 STG.E.U8 desc[UR4][R8.64+0x9], R2 ;  /* 0x000009020800d986 */ /* 0x0001e2000c101104 */
[----:B------:R-:W-:-:S03]  /*15720*/  ISETP.LT.OR P5, PT, R0, 0x1, !P1 ;  /* 0x000000010000780c */ /* 0x000fc60004fa1670 */
[----:B------:R-:W3:Y:S04]  /*15730*/  LDL.LU R19, [R1+0x28] ;  /* 0x0000280001137983 */ /* 0x000ee80000300800 */
[----:B------:R-:W4:Y:S01]  /*15740*/  LDL.LU R3, [R1+0x2c] ;  /* 0x00002c0001037983 */ /* 0x000f220000300800 */
[----:B0-----:R-:W-:-:S03]  /*15750*/  @!P6 IMAD R2, R23, R17, RZ ;  /* 0x000000111702e224 */ /* 0x001fc600078e02ff */
[----:B------:R-:W5:Y:S04]  /*15760*/  LDL.LU R235, [R1+0x30] ;  /* 0x0000300001eb7983 */ /* 0x000f680000300800 */
[----:B------:R0:W-:Y:S01]  /*15770*/  @!P6 STG.E.U8 desc[UR4][R4.64], R2 ;  /* 0x000000020400e986 */ /* 0x0001e2000c101104 */
[----:B------:R-:W-:-:S03]  /*15780*/  ISETP.LT.OR P6, PT, R0, 0x2, !P1 ;  /* 0x000000020000780c */ /* 0x000fc60004fc1670 */
[----:B------:R-:W5:Y:S04]  /*15790*/  LDL.LU R234, [R1+0x34] ;  /* 0x0000340001ea7983 */ /* 0x000f680000300800 */
[----:B------:R-:W5:Y:S01]  /*157a0*/  LDL.LU R233, [R1+0x38] ;  /* 0x0000380001e97983 */ /* 0x000f620000300800 */
[----:B0-----:R-:W-:-:S03]  /*157b0*/  @!P4 IMAD R2, R22, R17, RZ ;  /* 0x000000111602c224 */ /* 0x001fc600078e02ff */
[----:B------:R-:W5:Y:S04]  /*157c0*/  LDL.LU R232, [R1+0x3c] ;  /* 0x00003c0001e87983 */ /* 0x000f680000300800 */
[----:B------:R0:W-:Y:S01]  /*157d0*/  @!P4 STG.E.U8 desc[UR4][R4.64+0x1], R2 ;  /* 0x000001020400c986 */ /* 0x0001e2000c101104 */
[----:B------:R-:W-:-:S03]  /*157e0*/  ISETP.LT.OR P4, PT, R0, 0x9, !P0 ;  /* 0x000000090000780c */ /* 0x000fc60004781670 */
[----:B------:R-:W5:Y:S04]  /*157f0*/  LDL.LU R23, [R1] ;  /* 0x0000000001177983 */ /* 0x000f680000300800 */
[----:B------:R-:W5:Y:S01]  /*15800*/  LDL.LU R22, [R1+0x4] ;  /* 0x0000040001167983 */ /* 0x000f620000300800 */
[----:B0-----:R-:W-:-:S03]  /*15810*/  @!P5 IMAD R2, R21, R17, RZ ;  /* 0x000000111502d224 */ /* 0x001fc600078e02ff */
[----:B------:R-:W5:Y:S04]  /*15820*/  LDL.LU R21, [R1+0x8] ;  /* 0x0000080001157983 */ /* 0x000f680000300800 */
[----:B------:R0:W-:Y:S01]  /*15830*/  @!P5 STG.E.U8 desc[UR4][R10.64], R2 ;  /* 0x000000020a00d986 */ /* 0x0001e2000c101104 */
[----:B------:R-:W-:Y:S01]  /*15840*/  ISETP.LT.OR P5, PT, R0, 0xa, !P0 ;  /* 0x0000000a0000780c */ /* 0x000fe200047a1670 */
[----:B0-----:R-:W-:-:S05]  /*15850*/  @!P6 IMAD R2, R20, R17, RZ ;  /* 0x000000111402e224 */ /* 0x001fca00078e02ff */
[----:B------:R0:W-:Y:S01]  /*15860*/  @!P6 STG.E.U8 desc[UR4][R10.64+0x1], R2 ;  /* 0x000001020a00e986 */ /* 0x0001e2000c101104 */
[----:B------:R-:W-:Y:S01]  /*15870*/  ISETP.LT.OR P6, PT, R0, 0x9, !P1 ;  /* 0x000000090000780c */ /* 0x000fe20004fc1670 */
[----:B0-----:R-:W-:-:S05]  /*15880*/  @!P4 IMAD R2, R15, R17, RZ ;  /* 0x000000110f02c224 */ /* 0x001fca00078e02ff */
[----:B------:R0:W-:Y:S01]  /*15890*/  @!P4 STG.E.U8 desc[UR4][R4.64+0x8], R2 ;  /* 0x000008020400c986 */ /* 0x0001e2000c101104 */
[----:B------:R-:W-:Y:S01]  /*158a0*/  ISETP.LT.OR P4, PT, R0, 0xa, !P1 ;  /* 0x0000000a0000780c */ /* 0x000fe20004f81670 */
[----:B0-----:R-:W-:-:S05]  /*158b0*/  @!P5 IMAD R2, R14, R17, RZ ;  /* 0x000000110e02d224 */ /* 0x001fca00078e02ff */
[----:B------:R0:W-:Y:S01]  /*158c0*/  @!P5 STG.E.U8 desc[UR4][R4.64+0x9], R2 ;  /* 0x000009020400d986 */ /* 0x0001e2000c101104 */
[C---:B------:R-:W-:Y:S01]  /*158d0*/  ISETP.LT.OR P5, PT, R0.reuse, 0x11, !P2 ;  /* 0x000000110000780c */ /* 0x040fe200057a1670 */
[----:B0-----:R-:W-:Y:S02]  /*158e0*/  @!P6 IMAD R2, R13, R17, RZ ;  /* 0x000000110d02e224 */ /* 0x001fe400078e02ff */
[----:B------:R-:W5:Y:S04]  /*158f0*/  LDL.LU R13, [R1+0xc] ;  /* 0x00000c00010d7983 */ /* 0x000f680000300800 */
[----:B------:R2:W-:Y:S01]  /*15900*/  @!P6 STG.E.U8 desc[UR4][R10.64+0x8], R2 ;  /* 0x000008020a00e986 */ /* 0x0005e2000c101104 */
[----:B------:R-:W-:-:S03]  /*15910*/  ISETP.LT.OR P6, PT, R0, 0x12, !P2 ;  /* 0x000000120000780c */ /* 0x000fc600057c1670 */
[----:B------:R-:W5:Y:S04]  /*15920*/  LDL.LU R15, [R1+0x10] ;  /* 0x00001000010f7983 */ /* 0x000f680000300800 */
[----:B------:R-:W5:Y:S04]  /*15930*/  LDL.LU R20, [R1+0x14] ;  /* 0x0000140001147983 */ /* 0x000f680000300800 */
[----:B------:R-:W5:Y:S01]  /*15940*/  LDL.LU R14, [R1+0x18] ;  /* 0x00001800010e7983 */ /* 0x000f620000300800 */
[----:B--2---:R-:W-:-:S03]  /*15950*/  @!P4 IMAD R2, R12, R17, RZ ;  /* 0x000000110c02c224 */ /* 0x004fc600078e02ff */
[----:B------:R-:W2:Y:S04]  /*15960*/  LDL.LU R12, [R1+0x1c] ;  /* 0x00001c00010c7983 */ /* 0x000ea80000300800 */
[----:B------:R0:W-:Y:S04]  /*15970*/  @!P4 STG.E.U8 desc[UR4][R10.64+0x9], R2 ;  /* 0x000009020a00c986 */ /* 0x0001e8000c101104 */
[----:B0-----:R-:W3:Y:S02]  /*15980*/  LDL.LU R2, [R1+0x20] ;  /* 0x0000200001027983 */ /* 0x001ee40000300800 */
[----:B---3--:R-:W-:-:S05]  /*15990*/  @!P5 IMAD R2, R2, R17, RZ ;  /* 0x000000110202d224 */ /* 0x008fca00078e02ff */
[----:B------:R0:W-:Y:S04]  /*159a0*/  @!P5 STG.E.U8 desc[UR4][R6.64+0x10], R2 ;  /* 0x000010020600d986 */ /* 0x0001e8000c101104 */
[----:B0-----:R-:W3:Y:S01]  /*159b0*/  LDL.LU R2, [R1+0x24] ;  /* 0x0000240001027983 */ /* 0x001ee20000300800 */
[C---:B------:R-:W-:Y:S02]  /*159c0*/  ISETP.LT.OR P4, PT, R0.reuse, 0x11, !P3 ;  /* 0x000000110000780c */ /* 0x040fe40005f81670 */
[----:B------:R-:W-:-:S13]  /*159d0*/  ISETP.LT.OR P5, PT, R0, 0x12, !P3 ;  /* 0x000000120000780c */ /* 0x000fda0005fa1670 */
[-C--:B----4-:R-:W-:Y:S02]  /*159e0*/  @!P5 IMAD R3, R3, R17.reuse, RZ ;  /* 0x000000110303d224 */ /* 0x090fe400078e02ff */
[----:B---3--:R-:W-:-:S05]  /*159f0*/  @!P6 IMAD R2, R2, R17, RZ ;  /* 0x000000110202e224 */ /* 0x008fca00078e02ff */
[----:B------:R0:W-:Y:S01]  /*15a00*/  @!P6 STG.E.U8 desc[UR4][R6.64+0x11], R2 ;  /* 0x000011020600e986 */ /* 0x0001e2000c101104 */
[C---:B------:R-:W-:Y:S01]  /*15a10*/  ISETP.LT.OR P6, PT, R0.reuse, 0x19, !P2 ;  /* 0x000000190000780c */ /* 0x040fe200057c1670 */
[----:B0-----:R-:W-:Y:S02]  /*15a20*/  @!P4 IMAD R2, R19, R17, RZ ;  /* 0x000000111302c224 */ /* 0x001fe400078e02ff */
[----:B------:R-:W-:Y:S04]  /*15a30*/  @!P5 STG.E.U8 desc[UR4][R8.64+0x11], R3 ;  /* 0x000011030800d986 */ /* 0x000fe8000c101104 */
[----:B------:R5:W-:Y:S01]  /*15a40*/  @!P4 STG.E.U8 desc[UR4][R8.64+0x10], R2 ;  /* 0x000010020800c986 */ /* 0x000be2000c101104 */
[C---:B------:R-:W-:Y:S02]  /*15a50*/  ISETP.LT.OR P4, PT, R0.reuse, 0x1a, !P2 ;  /* 0x0000001a0000780c */ /* 0x040fe40005781670 */
[----:B------:R-:W-:-:S03]  /*15a60*/  ISETP.LT.OR P5, PT, R0, 0x19, !P3 ;  /* 0x000000190000780c */ /* 0x000fc60005fa1670 */
[----:B-----5:R-:W-:-:S05]  /*15a70*/  @!P6 IMAD R2, R235, R17, RZ ;  /* 0x00000011eb02e224 */ /* 0x020fca00078e02ff */
[----:B------:R0:W-:Y:S01]  /*15a80*/  @!P6 STG.E.U8 desc[UR4][R6.64+0x18], R2 ;  /* 0x000018020600e986 */ /* 0x0001e2000c101104 */
[----:B------:R-:W-:-:S04]  /*15a90*/  ISETP.LT.OR P6, PT, R0, 0x1a, !P3 ;  /* 0x0000001a0000780c */ /* 0x000fc80005fc1670 */
[-C--:B------:R-:W-:Y:S02]  /*15aa0*/  @!P5 IMAD R3, R233, R17.reuse, RZ ;  /* 0x00000011e903d224 */ /* 0x080fe400078e02ff */
[----:B0-----:R-:W-:-:S05]  /*15ab0*/  @!P4 IMAD R2, R234, R17, RZ ;  /* 0x00000011ea02c224 */ /* 0x001fca00078e02ff */
[----:B------:R0:W-:Y:S01]  /*15ac0*/  @!P4 STG.E.U8 desc[UR4][R6.64+0x19], R2 ;  /* 0x000019020600c986 */ /* 0x0001e2000c101104 */
[----:B------:R-:W-:-:S03]  /*15ad0*/  ISETP.LT.OR P4, PT, R0, 0x11, !P0 ;  /* 0x000000110000780c */ /* 0x000fc60004781670 */
[----:B------:R1:W-:Y:S01]  /*15ae0*/  @!P5 STG.E.U8 desc[UR4][R8.64+0x18], R3 ;  /* 0x000018030800d986 */ /* 0x0003e2000c101104 */
[----:B------:R-:W-:Y:S01]  /*15af0*/  ISETP.LT.OR P5, PT, R0, 0x12, !P0 ;  /* 0x000000120000780c */ /* 0x000fe200047a1670 */
[----:B0-----:R-:W-:-:S05]  /*15b00*/  @!P6 IMAD R2, R232, R17, RZ ;  /* 0x00000011e802e224 */ /* 0x001fca00078e02ff */
[----:B------:R0:W-:Y:S01]  /*15b10*/  @!P6 STG.E.U8 desc[UR4][R8.64+0x19], R2 ;  /* 0x000019020800e986 */ /* 0x0001e2000c101104 */
[----:B------:R-:W-:-:S06]  /*15b20*/  ISETP.LT.OR P6, PT, R0, 0x11, !P1 ;  /* 0x000000110000780c */ /* 0x000fcc0004fc1670 */
[-C--:B-1----:R-:W-:Y:S02]  /*15b30*/  @!P5 IMAD R3, R22, R17.reuse, RZ ;  /* 0x000000111603d224 */ /* 0x082fe400078e02ff */
[----:B0-----:R-:W-:-:S03]  /*15b40*/  @!P4 IMAD R2, R23, R17, RZ ;  /* 0x000000111702c224 */ /* 0x001fc600078e02ff */
[----:B------:R-:W-:Y:S04]  /*15b50*/  @!P5 STG.E.U8 desc[UR4][R4.64+0x11], R3 ;  /* 0x000011030400d986 */ /* 0x000fe8000c101104 */
[----:B------:R0:W-:Y:S01]  /*15b60*/  @!P4 STG.E.U8 desc[UR4][R4.64+0x10], R2 ;  /* 0x000010020400c986 */ /* 0x0001e2000c101104 */
[C---:B------:R-:W-:Y:S02]  /*15b70*/  ISETP.LT.OR P4, PT, R0.reuse, 0x12, !P1 ;  /* 0x000000120000780c */ /* 0x040fe40004f81670 */
[----:B------:R-:W-:Y:S01]  /*15b80*/  ISETP.LT.OR P5, PT, R0, 0x19, !P0 ;  /* 0x000000190000780c */ /* 0x000fe200047a1670 */
[----:B0-----:R-:W-:-:S05]  /*15b90*/  @!P6 IMAD R2, R21, R17, RZ ;  /* 0x000000111502e224 */ /* 0x001fca00078e02ff */
[----:B------:R-:W-:Y:S01]  /*15ba0*/  @!P6 STG.E.U8 desc[UR4][R10.64+0x10], R2 ;  /* 0x000010020a00e986 */ /* 0x000fe2000c101104 */
[----:B------:R-:W-:-:S04]  /*15bb0*/  ISETP.LT.OR P6, PT, R0, 0x1a, !P0 ;  /* 0x0000001a0000780c */ /* 0x000fc800047c1670 */
[-C--:B------:R-:W-:Y:S02]  /*15bc0*/  @!P4 IMAD R13, R13, R17.reuse, RZ ;  /* 0x000000110d0dc224 */ /* 0x080fe400078e02ff */
[----:B------:R-:W-:-:S03]  /*15bd0*/  @!P5 IMAD R15, R15, R17, RZ ;  /* 0x000000110f0fd224 */ /* 0x000fc600078e02ff */
[----:B------:R0:W-:Y:S01]  /*15be0*/  @!P4 STG.E.U8 desc[UR4][R10.64+0x11], R13 ;  /* 0x0000110d0a00c986 */ /* 0x0001e2000c101104 */
[----:B------:R-:W-:-:S03]  /*15bf0*/  ISETP.LT.OR P4, PT, R0, 0x19, !P1 ;  /* 0x000000190000780c */ /* 0x000fc60004f81670 */
[----:B------:R1:W-:Y:S01]  /*15c00*/  @!P5 STG.E.U8 desc[UR4][R4.64+0x18], R15 ;  /* 0x0000180f0400d986 */ /* 0x0003e2000c101104 */
[----:B------:R-:W-:Y:S01]  /*15c10*/  @!P6 IMAD R19, R20, R17, RZ ;  /* 0x000000111413e224 */ /* 0x000fe200078e02ff */
[----:B------:R-:W-:-:S04]  /*15c20*/  ISETP.LT.OR P5, PT, R0, 0x1a, !P1 ;  /* 0x0000001a0000780c */ /* 0x000fc80004fa1670 */
[----:B------:R-:W-:Y:S01]  /*15c30*/  @!P6 STG.E.U8 desc[UR4][R4.64+0x19], R19 ;  /* 0x000019130400e986 */ /* 0x000fe2000c101104 */
[----:B------:R-:W-:-:S03]  /*15c40*/  ISETP.LT.OR P6, PT, R0, 0x21, !P2 ;  /* 0x000000210000780c */ /* 0x000fc600057c1670 */
[----:B------:R-:W-:-:S05]  /*15c50*/  @!P4 IMAD R3, R14, R17, RZ ;  /* 0x000000110e03c224 */ /* 0x000fca00078e02ff */
[----:B--2---:R-:W-:Y:S01]  /*15c60*/  @!P5 IMAD R21, R12, R17, RZ ;  /* 0x000000110c15d224 */ /* 0x004fe200078e02ff */
[----:B------:R2:W-:Y:S01]  /*15c70*/  @!P4 STG.E.U8 desc[UR4][R10.64+0x18], R3 ;  /* 0x000018030a00c986 */ /* 0x0005e2000c101104 */
[----:B------:R-:W-:-:S03]  /*15c80*/  ISETP.LT.OR P4, PT, R0, 0x22, !P2 ;  /* 0x000000220000780c */ /* 0x000fc60005781670 */
[----:B0-----:R-:W-:Y:S01]  /*15c90*/  @!P6 IMAD R13, R224, R17, RZ ;  /* 0x00000011e00de224 */ /* 0x001fe200078e02ff */
[----:B------:R-:W-:Y:S01]  /*15ca0*/  @!P5 STG.E.U8 desc[UR4][R10.64+0x19], R21 ;  /* 0x000019150a00d986 */ /* 0x000fe2000c101104 */
[----:B------:R-:W-:-:S03]  /*15cb0*/  ISETP.LT.OR P5, PT, R0, 0x21, !P3 ;  /* 0x000000210000780c */ /* 0x000fc60005fa1670 */
[----:B------:R0:W-:Y:S01]  /*15cc0*/  @!P6 STG.E.U8 desc[UR4][R6.64+0x20], R13 ;  /* 0x0000200d0600e986 */ /* 0x0001e2000c101104 */
[----:B------:R-:W-:-:S04]  /*15cd0*/  ISETP.LT.OR P6, PT, R0, 0x22, !P3 ;  /* 0x000000220000780c */ /* 0x000fc80005fc1670 */
[----:B------:R-:W-:-:S05]  /*15ce0*/  @!P4 IMAD R225, R225, R17, RZ ;  /* 0x00000011e1e1c224 */ /* 0x000fca00078e02ff */
[-C--:B-1----:R-:W-:Y:S01]  /*15cf0*/  @!P5 IMAD R15, R226, R17.reuse, RZ ;  /* 0x00000011e20fd224 */ /* 0x082fe200078e02ff */
[----:B------:R-:W-:Y:S03]  /*15d00*/  @!P4 STG.E.U8 desc[UR4][R6.64+0x21], R225 ;  /* 0x000021e10600c986 */ /* 0x000fe6000c101104 */
[----:B------:R-:W-:Y:S01]  /*15d10*/  @!P6 IMAD R227, R227, R17, RZ ;  /* 0x00000011e3e3e224 */ /* 0x000fe200078e02ff */
[C---:B------:R-:W-:Y:S01]  /*15d20*/  ISETP.LT.OR P4, PT, R0.reuse, 0x29, !P2 ;  /* 0x000000290000780c */ /* 0x040fe20005781670 */
[----:B------:R1:W-:Y:S01]  /*15d30*/  @!P5 STG.E.U8 desc[UR4][R8.64+0x20], R15 ;  /* 0x0000200f0800d986 */ /* 0x0003e2000c101104 */
[----:B------:R-:W-:-:S03]  /*15d40*/  ISETP.LT.OR P5, PT, R0, 0x2a, !P2 ;  /* 0x0000002a0000780c */ /* 0x000fc600057a1670 */
[----:B------:R-:W-:Y:S01]  /*15d50*/  @!P6 STG.E.U8 desc[UR4][R8.64+0x21], R227 ;  /* 0x000021e30800e986 */ /* 0x000fe2000c101104 */
[----:B------:R-:W-:-:S07]  /*15d60*/  ISETP.LT.OR P6, PT, R0, 0x29, !P3 ;  /* 0x000000290000780c */ /* 0x000fce0005fc1670 */
[-C--:B--2---:R-:W-:Y:S02]  /*15d70*/  @!P4 IMAD R3, R228, R17.reuse, RZ ;  /* 0x00000011e403c224 */ /* 0x084fe400078e02ff */
[----:B------:R-:W-:-:S04]  /*15d80*/  @!P5 IMAD R229, R229, R17, RZ ;  /* 0x00000011e5e5d224 */ /* 0x000fc800078e02ff */
[----:B0-----:R-:W-:Y:S01]  /*15d90*/  @!P6 IMAD R13, R230, R17, RZ ;  /* 0x00000011e60de224 */ /* 0x001fe200078e02ff */
[----:B------:R0:W-:Y:S01]  /*15da0*/  @!P4 STG.E.U8 desc[UR4][R6.64+0x28], R3 ;  /* 0x000028030600c986 */ /* 0x0001e2000c101104 */
[----:B------:R-:W-:-:S03]  /*15db0*/  ISETP.LT.OR P4, PT, R0, 0x2a, !P3 ;  /* 0x0000002a0000780c */ /* 0x000fc60005f81670 */
[----:B------:R-:W-:Y:S01]  /*15dc0*/  @!P5 STG.E.U8 desc[UR4][R6.64+0x29], R229 ;  /* 0x000029e50600d986 */ /* 0x000fe2000c101104 */
[----:B------:R-:W-:-:S03]  /*15dd0*/  ISETP.LT.OR P5, PT, R0, 0x21, !P0 ;  /* 0x000000210000780c */ /* 0x000fc600047a1670 */
[----:B------:R2:W-:Y:S01]  /*15de0*/  @!P6 STG.E.U8 desc[UR4][R8.64+0x28], R13 ;  /* 0x0000280d0800e986 */ /* 0x0005e2000c101104 */
[----:B------:R-:W-:-:S05]  /*15df0*/  ISETP.LT.OR P6, PT, R0, 0x22, !P0 ;  /* 0x000000220000780c */ /* 0x000fca00047c1670 */
[----:B------:R-:W-:-:S04]  /*15e00*/  @!P4 IMAD R231, R231, R17, RZ ;  /* 0x00000011e7e7c224 */ /* 0x000fc800078e02ff */
        /* <DEDUP_REMOVED lines=8> */
[-C--:B0-----:R-:W-:Y:S02]  /*15e90*/  @!P4 IMAD R3, R218, R17.reuse, RZ ;  /* 0x00000011da03c224 */ /* 0x081fe400078e02ff */
[----:B------:R-:W-:-:S04]  /*15ea0*/  @!P5 IMAD R219, R219, R17, RZ ;  /* 0x00000011dbdbd224 */ /* 0x000fc800078e02ff */
[----:B--2---:R-:W-:Y:S01]  /*15eb0*/  @!P6 IMAD R13, R220, R17, RZ ;  /* 0x00000011dc0de224 */ /* 0x004fe200078e02ff */
        /* <DEDUP_REMOVED lines=552> */
[C---:B------:R-:W-:Y:S02]  /*18140*/  ISETP.LT.OR P2, PT, R0.reuse, 0xea, !P2 ;  /* 0x000000ea0000780c */ /* 0x040fe40005741670 */
[C---:B------:R-:W-:Y:S01]  /*18150*/  ISETP.LT.OR P5, PT, R0.reuse, 0xe9, !P3 ;  /* 0x000000e90000780c */ /* 0x040fe20005fa1670 */
[----:B------:R-:W-:Y:S01]  /*18160*/  @!P6 STG.E.U8 desc[UR4][R8.64+0xe1], R35 ;  /* 0x0000e1230800e986 */ /* 0x000fe2000c101104 */
[----:B------:R-:W-:-:S02]  /*18170*/  ISETP.LT.OR P3, PT, R0, 0xea, !P3 ;  /* 0x000000ea0000780c */ /* 0x000fc40005f61670 */
[----:B------:R-:W-:-:S05]  /*18180*/  ISETP.LT.OR P6, PT, R0, 0xe1, !P0 ;  /* 0x000000e10000780c */ /* 0x000fca00047c1670 */
[-C--:B0-----:R-:W-:Y:S02]  /*18190*/  @!P4 IMAD R3, R36, R17.reuse, RZ ;  /* 0x000000112403c224 */ /* 0x081fe400078e02ff */
[-C--:B------:R-:W-:Y:S02]  /*181a0*/  @!P2 IMAD R37, R37, R17.reuse, RZ ;  /* 0x000000112525a224 */ /* 0x080fe400078e02ff */
[-C--:B--2---:R-:W-:Y:S02]  /*181b0*/  @!P5 IMAD R13, R38, R17.reuse, RZ ;  /* 0x00000011260dd224 */ /* 0x084fe400078e02ff */
[-C--:B------:R-:W-:Y:S02]  /*181c0*/  @!P3 IMAD R39, R39, R17.reuse, RZ ;  /* 0x000000112727b224 */ /* 0x080fe400078e02ff */
[----:B-1----:R-:W-:Y:S01]  /*181d0*/  @!P6 IMAD R15, R24, R17, RZ ;  /* 0x00000011180fe224 */ /* 0x002fe200078e02ff */
[----:B------:R-:W-:Y:S01]  /*181e0*/  @!P4 STG.E.U8 desc[UR4][R6.64+0xe8], R3 ;  /* 0x0000e8030600c986 */ /* 0x000fe2000c101104 */
[----:B------:R-:W-:-:S03]  /*181f0*/  ISETP.LT.OR P4, PT, R0, 0xe9, !P0 ;  /* 0x000000e90000780c */ /* 0x000fc60004781670 */
[----:B------:R0:W-:Y:S01]  /*18200*/  @!P2 STG.E.U8 desc[UR4][R6.64+0xe9], R37 ;  /* 0x0000e9250600a986 */ /* 0x0001e2000c101104 */
[----:B------:R-:W-:-:S03]  /*18210*/  ISETP.LT.OR P2, PT, R0, 0xe2, !P0 ;  /* 0x000000e20000780c */ /* 0x000fc60004741670 */
[----:B------:R-:W-:Y:S01]  /*18220*/  @!P5 STG.E.U8 desc[UR4][R8.64+0xe8], R13 ;  /* 0x0000e80d0800d986 */ /* 0x000fe2000c101104 */
[----:B------:R-:W-:-:S03]  /*18230*/  ISETP.LT.OR P0, PT, R0, 0xea, !P0 ;  /* 0x000000ea0000780c */ /* 0x000fc60004701670 */
[----:B------:R1:W-:Y:S01]  /*18240*/  @!P3 STG.E.U8 desc[UR4][R8.64+0xe9], R39 ;  /* 0x0000e9270800b986 */ /* 0x0003e2000c101104 */
[----:B------:R-:W-:-:S03]  /*18250*/  ISETP.LT.OR P3, PT, R0, 0xe1, !P1 ;  /* 0x000000e10000780c */ /* 0x000fc60004f61670 */
[----:B------:R2:W-:Y:S01]  /*18260*/  @!P6 STG.E.U8 desc[UR4][R4.64+0xe0], R15 ;  /* 0x0000e00f0400e986 */ /* 0x0005e2000c101104 */
[C---:B------:R-:W-:Y:S02]  /*18270*/  ISETP.LT.OR P6, PT, R0.reuse, 0xe2, !P1 ;  /* 0x000000e20000780c */ /* 0x040fe40004fc1670 */
[C---:B------:R-:W-:Y:S02]  /*18280*/  ISETP.LT.OR P5, PT, R0.reuse, 0xe9, !P1 ;  /* 0x000000e90000780c */ /* 0x040fe40004fa1670 */
[----:B------:R-:W-:Y:S01]  /*18290*/  ISETP.LT.OR P1, PT, R0, 0xea, !P1 ;  /* 0x000000ea0000780c */ /* 0x000fe20004f21670 */
[-C--:B------:R-:W-:Y:S02]  /*182a0*/  @!P2 IMAD R25, R25, R17.reuse, RZ ;  /* 0x000000111919a224 */ /* 0x080fe400078e02ff */
[-C--:B0-----:R-:W-:Y:S02]  /*182b0*/  @!P4 IMAD R7, R28, R17.reuse, RZ ;  /* 0x000000111c07c224 */ /* 0x081fe400078e02ff */
[----:B------:R-:W-:-:S02]  /*182c0*/  @!P3 IMAD R3, R26, R17, RZ ;  /* 0x000000111a03b224 */ /* 0x000fc400078e02ff */
[-C--:B------:R-:W-:Y:S02]  /*182d0*/  @!P0 IMAD R29, R29, R17.reuse, RZ ;  /* 0x000000111d1d8224 */ /* 0x080fe400078e02ff */
[-C--:B------:R-:W-:Y:S02]  /*182e0*/  @!P6 IMAD R27, R27, R17.reuse, RZ ;  /* 0x000000111b1be224 */ /* 0x080fe400078e02ff */
[-C--:B-1----:R-:W-:Y:S02]  /*182f0*/  @!P5 IMAD R9, R30, R17.reuse, RZ ;  /* 0x000000111e09d224 */ /* 0x082fe400078e02ff */
[----:B------:R-:W-:Y:S01]  /*18300*/  @!P1 IMAD R31, R31, R17, RZ ;  /* 0x000000111f1f9224 */ /* 0x000fe200078e02ff */
[----:B------:R2:W-:Y:S04]  /*18310*/  @!P2 STG.E.U8 desc[UR4][R4.64+0xe1], R25 ;  /* 0x0000e1190400a986 */ /* 0x0005e8000c101104 */
[----:B------:R2:W-:Y:S04]  /*18320*/  @!P3 STG.E.U8 desc[UR4][R10.64+0xe0], R3 ;  /* 0x0000e0030a00b986 */ /* 0x0005e8000c101104 */
[----:B------:R2:W-:Y:S04]  /*18330*/  @!P6 STG.E.U8 desc[UR4][R10.64+0xe1], R27 ;  /* 0x0000e11b0a00e986 */ /* 0x0005e8000c101104 */
[----:B------:R2:W-:Y:S04]  /*18340*/  @!P4 STG.E.U8 desc[UR4][R4.64+0xe8], R7 ;  /* 0x0000e8070400c986 */ /* 0x0005e8000c101104 */
[----:B------:R2:W-:Y:S04]  /*18350*/  @!P0 STG.E.U8 desc[UR4][R4.64+0xe9], R29 ;  /* 0x0000e91d04008986 */ /* 0x0005e8000c101104 */
[----:B------:R2:W-:Y:S04]  /*18360*/  @!P5 STG.E.U8 desc[UR4][R10.64+0xe8], R9 ;  /* 0x0000e8090a00d986 */ /* 0x0005e8000c101104 */
[----:B------:R2:W-:Y:S02]  /*18370*/  @!P1 STG.E.U8 desc[UR4][R10.64+0xe9], R31 ;  /* 0x0000e91f0a009986 */ /* 0x0005e4000c101104 */
.L_x_516:
[----:B------:R-:W-:Y:S05]  /*18380*/  BSYNC B0 ;  /* 0x0000000000007941 */ /* 0x000fea0003800000 */
.L_x_34:
[----:B-12---:R-:W2:Y:S04]  /*18390*/  LDL.LU R3, [R1+0x90] ;  /* 0x0000900001037983 */ /* 0x006ea80000300800 */
[----:B------:R-:W2:Y:S01]  /*183a0*/  LDL.LU R2, [R1+0x94] ;  /* 0x0000940001027983 */ /* 0x000ea20000300800 */
[----:B------:R-:W-:Y:S01]  /*183b0*/  ULDC UR4, c[0x0][0xc] ;  /* 0x0000030000047ab9 */ /* 0x000fe20000000800 */
[----:B------:R-:W-:Y:S01]  /*183c0*/  ULDC UR5, c[0x0][0x10] ;  /* 0x0000040000057ab9 */ /* 0x000fe20000000800 */
[----:B0-----:R-:W2:Y:S01]  /*183d0*/  LDC R5, c[0x0][0x14] ;  /* 0x00000500ff057b82 */ /* 0x001ea20000000800 */
[----:B------:R-:W-:Y:S01]  /*183e0*/  UIMAD.WIDE.U32 UR4, UR4, UR5, URZ ;  /* 0x00000005040472a5 */ /* 0x000fe2000f8e003f */
[----:B------:R-:W-:-:S05]  /*183f0*/  PRMT R0, RZ, 0x7610, R0 ;  /* 0x00007610ff007816 */ /* 0x000fca0000000000 */
[----:B--2---:R-:W-:-:S04]  /*18400*/  IMAD.WIDE.U32 R2, R5, UR4, R2 ;  /* 0x0000000405027c25 */ /* 0x004fc8000f8e0002 */
[----:B------:R-:W-:Y:S01]  /*18410*/  IMAD R5, R5, UR5, RZ ;  /* 0x0000000505057c24 */ /* 0x000fe2000f8e02ff */
[----:B------:R-:W-:Y:S01]  /*18420*/  ULDC.64 UR4, c[0x0][0x650] ;  /* 0x0001940000047ab9 */ /* 0x000fe20000000a00 */
[----:B---3--:R-:W-:Y:S01]  /*18430*/  IMAD.MOV.U32 R6, RZ, RZ, R2 ;  /* 0x000000ffff067224 */ /* 0x008fe200078e0002 */
[----:B------:R-:W-:Y:S01]  /*18440*/  ISETP.GE.U32.AND P0, PT, R2, UR4, PT ;  /* 0x0000000402007c0c */ /* 0x000fe2000bf06070 */
[----:B------:R-:W-:Y:S01]  /*18450*/  IMAD.IADD R4, R3, 0x1, R5 ;  /* 0x0000000103047824 */ /* 0x000fe200078e0205 */
[----:B------:R-:W-:Y:S02]  /*18460*/  UMOV UR4, 0xffffffff ;  /* 0xffffffff00047882 */ /* 0x000fe40000000000 */
[----:B------:R-:W-:Y:S02]  /*18470*/  IMAD.U32 R2, RZ, RZ, UR4 ;  /* 0x00000004ff027e24 */ /* 0x000fe4000f8e00ff */
[----:B------:R0:W-:Y:S01]  /*18480*/  STL [R1+0x90], R4 ;  /* 0x0000900401007387 */ /* 0x0001e20000100800 */
[----:B------:R-:W-:Y:S01]  /*18490*/  ISETP.GE.U32.AND.EX P0, PT, R4, UR5, PT, P0 ;  /* 0x0000000504007c0c */ /* 0x000fe2000bf06100 */
[----:B------:R-:W-:-:S02]  /*184a0*/  UMOV UR5, 0xffffffff ;  /* 0xffffffff00057882 */ /* 0x000fc40000000000 */
[----:B------:R0:W-:Y:S01]  /*184b0*/  STL [R1+0x94], R6 ;  /* 0x0000940601007387 */ /* 0x0001e20000100800 */
[----:B------:R-:W-:-:S03]  /*184c0*/  IMAD.U32 R22, RZ, RZ, UR5 ;  /* 0x00000005ff167e24 */ /* 0x000fc6000f8e00ff */
[----:B------:R0:W-:Y:S06]  /*184d0*/  STL [R1+0x9c], R2 ;  /* 0x00009c0201007387 */ /* 0x0001ec0000100800 */
[----:B------:R-:W-:Y:S05]  /*184e0*/  @P0 BRA `(.L_x_517) ;  /* 0x00000004009c0947 */ /* 0x000fea0003800000 */
[----:B------:R-:W1:Y:S01]  /*184f0*/  S2UR UR7, SR_CTAID.X ;  /* 0x00000000000779c3 */ /* 0x000e620000002500 */
[----:B------:R-:W-:Y:S01]  /*18500*/  ULDC.64 UR12, c[0x0][0x628] ;  /* 0x00018a00000c7ab9 */ /* 0x000fe20000000a00 */
[----:B------:R-:W-:Y:S01]  /*18510*/  ULDC UR4, c[0x0][0x150] ;  /* 0x0000540000047ab9 */ /* 0x000fe20000000800 */
[----:B------:R-:W-:Y:S01]  /*18520*/  ISETP.NE.U32.AND P0, PT, RZ, UR12, PT ;  /* 0x0000000cff007c0c */ /* 0x000fe2000bf05070 */
[----:B------:R-:W-:Y:S01]  /*18530*/  ULDC UR15, c[0x0][0x630] ;  /* 0x00018c00000f7ab9 */ /* 0x000fe20000000800 */
[----:B------:R-:W-:Y:S01]  /*18540*/  R2UR UR16, R6 ;  /* 0x00000000061072ca */ /* 0x000fe200000e0000 */
[----:B------:R-:W-:Y:S01]  /*18550*/  ULDC UR18, c[0x0][0x154] ;  /* 0x0000550000127ab9 */ /* 0x000fe20000000800 */
[----:B------:R-:W-:Y:S01]  /*18560*/  ISETP.NE.AND.EX P0, PT, RZ, UR13, PT, P0 ;  /* 0x0000000dff007c0c */ /* 0x000fe2000bf05300 */
[----:B------:R-:W2:Y:S01]  /*18570*/  S2UR UR19, SR_CTAID.Y ;  /* 0x00000000001379c3 */ /* 0x000ea20000002600 */
[----:B------:R-:W-:Y:S02]  /*18580*/  R2UR UR17, R4 ;  /* 0x00000000041172ca */ /* 0x000fe400000e0000 */
[----:B------:R-:W-:-:S02]  /*18590*/  R2UR UR10, R6 ;  /* 0x00000000060a72ca */ /* 0x000fc400000e0000 */
[----:B------:R-:W-:Y:S02]  /*185a0*/  R2UR UR11, R4 ;  /* 0x00000000040b72ca */ /* 0x000fe400000e0000 */
[----:B-1----:R-:W-:-:S05]  /*185b0*/  I2FP.F32.U32 R0, UR7 ;  /* 0x0000000700007c45 */ /* 0x002fca0008201000 */
[----:B------:R-:W-:-:S04]  /*185c0*/  FMUL R0, R0, UR4 ;  /* 0x0000000400007c20 */ /* 0x000fc80008400000 */
[----:B0-----:R0:W1:Y:S01]  /*185d0*/  F2I.U32.TRUNC.NTZ R2, R0 ;  /* 0x0000000000027305 */ /* 0x001062000020f000 */
[----:B--2---:R-:W-:Y:S05]  /*185e0*/  @!P0 BRA `(.L_x_518) ;  /* 0x0000000000308947 */ /* 0x004fea0003800000 */
        /* <DEDUP_REMOVED lines=12> */
.L_x_518:
[----:B------:R-:W-:Y:S01]  /*186b0*/  USHF.R.U64 UR6, UR10, UR15, UR11 ;  /* 0x0000000f0a067299 */ /* 0x000fe2000800120b */
[----:B0-----:R-:W-:Y:S01]  /*186c0*/  I2FP.F32.U32 R0, UR19 ;  /* 0x0000001300007c45 */ /* 0x001fe20008201000 */
[----:B------:R-:W-:Y:S01]  /*186d0*/  USHF.R.U32.HI UR4, URZ, UR15, UR11 ;  /* 0x0000000f3f047299 */ /* 0x000fe2000801160b */
[----:B-1----:R-:W-:Y:S01]  /*186e0*/  R2UR UR14, R2 ;  /* 0x00000000020e72ca */ /* 0x002fe200000e0000 */
[----:B------:R-:W-:Y:S02]  /*186f0*/  UIADD3 UR9, UP0, URZ, -UR6, URZ ;  /* 0x800000063f097290 */ /* 0x000fe4000ff1e03f */
[----:B------:R-:W-:Y:S01]  /*18700*/  FMUL R0, R0, UR18 ;  /* 0x0000001200007c20 */ /* 0x000fe20008400000 */
[----:B------:R-:W-:Y:S01]  /*18710*/  ULDC.64 UR12, c[0x0][0x620] ;  /* 0x00018800000c7ab9 */ /* 0x000fe20000000a00 */
[----:B------:R-:W-:Y:S01]  /*18720*/  UIADD3.X UR4, URZ, ~UR4, URZ, UP0, !UPT ;  /* 0x800000043f047290 */ /* 0x000fe200087fe43f */
[----:B------:R-:W-:Y:S01]  /*18730*/  UMOV UR10, UR16 ;  /* 0x00000010000a7c82 */ /* 0x000fe20008000000 */
[----:B------:R-:W-:-:S02]  /*18740*/  UMOV UR11, UR17 ;  /* 0x00000011000b7c82 */ /* 0x000fc40008000000 */
[----:B------:R-:W-:Y:S01]  /*18750*/  UIMAD UR4, UR4, UR12, URZ ;  /* 0x0000000c040472a4 */ /* 0x000fe2000f8e023f */
[----:B------:R-:W0:Y:S01]  /*18760*/  F2I.U32.TRUNC.NTZ R0, R0 ;  /* 0x0000000000007305 */ /* 0x000e22000020f000 */
[----:B------:R-:W-:Y:S02]  /*18770*/  UIMAD.WIDE.U32 UR10, UR9, UR12, UR10 ;  /* 0x0000000c090a72a5 */ /* 0x000fe4000f8e000a */
[----:B------:R-:W-:Y:S01]  /*18780*/  UIMAD UR9, UR9, UR13, UR4 ;  /* 0x0000000d090972a4 */ /* 0x000fe2000f8e0204 */
[----:B------:R-:W-:Y:S01]  /*18790*/  ULDC UR12, c[0x0][0x618] ;  /* 0x00018600000c7ab9 */ /* 0x000fe20000000800 */
[----:B------:R-:W-:Y:S02]  /*187a0*/  ULDC UR22, c[0x0][0x658] ;  /* 0x0001960000167ab9 */ /* 0x000fe40000000800 */
[----:B------:R-:W-:Y:S01]  /*187b0*/  UIADD3 UR9, UR11, UR9, URZ ;  /* 0x000000090b097290 */ /* 0x000fe2000fffe03f */
[----:B------:R-:W-:Y:S01]  /*187c0*/  UMOV UR16, 0xffffffff ;  /* 0xffffffff00107882 */ /* 0x000fe20000000000 */
[----:B------:R-:W-:Y:S01]  /*187d0*/  ULDC.64 UR4, c[0x0][0x640] ;  /* 0x0001900000047ab9 */ /* 0x000fe20000000a00 */
[----:B------:R-:W-:Y:S01]  /*187e0*/  USHF.L.U32 UR16, UR16, UR22, URZ ;  /* 0x0000001610107299 */ /* 0x000fe2000800063f */
[----:B------:R-:W-:Y:S01]  /*187f0*/  ISETP.NE.U32.AND P0, PT, RZ, UR4, PT ;  /* 0x00000004ff007c0c */ /* 0x000fe2000bf05070 */
[----:B------:R-:W-:-:S02]  /*18800*/  USHF.R.U64 UR17, UR10, UR12, UR9 ;  /* 0x0000000c0a117299 */ /* 0x000fc40008001209 */
[----:B------:R-:W-:Y:S01]  /*18810*/  USHF.R.U32.HI UR9, URZ, UR12, UR9 ;  /* 0x0000000c3f097299 */ /* 0x000fe20008011609 */
[----:B0-----:R-:W-:Y:S01]  /*18820*/  R2UR UR15, R0 ;  /* 0x00000000000f72ca */ /* 0x001fe200000e0000 */
[----:B------:R-:W-:Y:S01]  /*18830*/  ULDC UR18, c[0x0][0x608] ;  /* 0x0001820000127ab9 */ /* 0x000fe20000000800 */
[----:B------:R-:W-:Y:S01]  /*18840*/  ULOP3.LUT UR23, URZ, UR16, URZ, 0x33, !UPT ;  /* 0x000000103f177292 */ /* 0x000fe2000f8e333f */
[----:B------:R-:W-:Y:S01]  /*18850*/  ISETP.NE.AND.EX P0, PT, RZ, UR5, PT, P0 ;  /* 0x00000005ff007c0c */ /* 0x000fe2000bf05300 */
[----:B------:R-:W-:Y:S02]  /*18860*/  USHF.R.U64 UR16, UR17, UR18, UR9 ;  /* 0x0000001211107299 */ /* 0x000fe40008001209 */
[----:B------:R-:W-:Y:S02]  /*18870*/  USHF.R.U32.HI UR9, URZ, UR18, UR9 ;  /* 0x000000123f097299 */ /* 0x000fe40008011609 */
[----:B------:R-:W-:Y:S02]  /*18880*/  UIADD3 UR14, -UR14, URZ, URZ ;  /* 0x0000003f0e0e7290 */ /* 0x000fe4000fffe13f */
[----:B------:R-:W-:Y:S01]  /*18890*/  USHF.R.U64 UR18, UR16, UR22, UR9 ;  /* 0x0000001610127299 */ /* 0x000fe20008001209 */
[----:B------:R-:W-:Y:S01]  /*188a0*/  UMOV UR20, 0x1 ;  /* 0x0000000100147882 */ /* 0x000fe20000000000 */
[----:B------:R-:W-:Y:S01]  /*188b0*/  ULDC UR13, c[0x0][0x144] ;  /* 0x00005100000d7ab9 */ /* 0x000fe20000000800 */
[----:B------:R-:W-:Y:S01]  /*188c0*/  ULDC UR8, c[0x0][0x600] ;  /* 0x0001800000087ab9 */ /* 0x000fe20000000800 */
[----:B------:R-:W-:-:S02]  /*188d0*/  USHF.L.U32 UR26, UR20, UR22, URZ ;  /* 0x00000016141a7299 */ /* 0x000fc4000800063f */
[----:B------:R-:W-:Y:S02]  /*188e0*/  USHF.R.U32.HI UR9, URZ, UR22, UR9 ;  /* 0x000000163f097299 */ /* 0x000fe40008011609 */
[----:B------:R-:W-:Y:S02]  /*188f0*/  UIMAD UR22, UR13, UR14, UR7 ;  /* 0x0000000e0d1672a4 */ /* 0x000fe4000f8e0207 */
[----:B------:R-:W-:Y:S02]  /*18900*/  UIADD3 UR21, UR8, -0x1, URZ ;  /* 0xffffffff08157890 */ /* 0x000fe4000fffe03f */
[----:B------:R-:W-:Y:S01]  /*18910*/  UIADD3 UR20, -UR15, URZ, URZ ;  /* 0x0000003f0f147290 */ /* 0x000fe2000fffe13f */
[----:B------:R-:W-:Y:S01]  /*18920*/  ULDC UR27, c[0x0][0x148] ;  /* 0x00005200001b7ab9 */ /* 0x000fe20000000800 */
[----:B------:R-:W-:Y:S01]  /*18930*/  ULDC UR24, c[0x0][0x648] ;  /* 0x0001920000187ab9 */ /* 0x000fe20000000800 */
[----:B------:R-:W-:Y:S01]  /*18940*/  ULDC UR25, c[0x0][0x638] ;  /* 0x00018e0000197ab9 */ /* 0x000fe20000000800 */
[----:B------:R-:W-:Y:S01]  /*18950*/  UMOV UR7, UR18 ;  /* 0x0000001200077c82 */ /* 0x000fe20008000000 */
[----:B------:R-:W-:Y:S07]  /*18960*/  @!P0 BRA `(.L_x_519) ;  /* 0x0000000000308947 */ /* 0x000fee0003800000 */
        /* <DEDUP_REMOVED lines=12> */
.L_x_519:
[----:B------:R-:W2:Y:S01]  /*18a30*/  LDL R0, [R1+0xac] ;  /* 0x0000ac0001007983 */ /* 0x000ea20000100800 */
[----:B------:R-:W-:Y:S01]  /*18a40*/  IMAD.U32 R2, RZ, RZ, UR6 ;  /* 0x00000006ff027e24 */ /* 0x000fe2000f8e00ff */
[----:B------:R-:W-:-:S04]  /*18a50*/  ULOP3.LUT UR17, UR17, UR21, URZ, 0xc0, !UPT ;  /* 0x0000001511117292 */ /* 0x000fc8000f8ec03f */
[----:B------:R1:W-:Y:S01]  /*18a60*/  STL [R1+0x9c], R2 ;  /* 0x00009c0201007387 */ /* 0x0003e20000100800 */
[----:B--2---:R-:W-:Y:S02]  /*18a70*/  R2UR UR4, R0 ;  /* 0x00000000000472ca */ /* 0x004fe400000e0000 */
[----:B------:R-:W-:-:S11]  /*18a80*/  MOV R0, 0x1 ;  /* 0x0000000100007802 */ /* 0x000fd60000000f00 */
[----:B------:R-:W-:Y:S02]  /*18a90*/  UISETP.NE.AND UP0, UPT, UR4, URZ, UPT ;  /* 0x0000003f0400728c */ /* 0x000fe4000bf05270 */
[----:B------:R-:W-:Y:S02]  /*18aa0*/  USHF.R.U64 UR4, UR7, UR24, UR9 ;  /* 0x0000001807047299 */ /* 0x000fe40008001209 */
[----:B------:R-:W-:Y:S02]  /*18ab0*/  ULOP3.LUT UR7, UR16, UR23, URZ, 0xc0, !UPT ;  /* 0x0000001710077292 */ /* 0x000fe4000f8ec03f */
[----:B------:R-:W-:Y:S02]  /*18ac0*/  UIADD3 UR5, -UR4, URZ, URZ ;  /* 0x0000003f04057290 */ /* 0x000fe4000fffe13f */
[----:B------:R-:W-:Y:S02]  /*18ad0*/  UIMAD UR7, UR26, UR4, UR7 ;  /* 0x000000041a0772a4 */ /* 0x000fe4000f8e0207 */
[----:B------:R-:W-:-:S02]  /*18ae0*/  UIMAD UR4, UR5, UR25, UR18 ;  /* 0x00000019050472a4 */ /* 0x000fc4000f8e0212 */
[----:B------:R-:W-:Y:S01]  /*18af0*/  @UP0 UIMAD UR22, UR27, UR20, UR19 ;  /* 0x000000141b1602a4 */ /* 0x000fe2000f8e0213 */
[----:B------:R-:W-:Y:S01]  /*18b00*/  ULDC UR5, c[0x0][0x610] ;  /* 0x0001840000057ab9 */ /* 0x000fe20000000800 */
[----:B------:R-:W-:Y:S02]  /*18b10*/  UIMAD UR4, UR4, UR8, UR17 ;  /* 0x00000008040472a4 */ /* 0x000fe4000f8e0211 */
[----:B------:R-:W-:-:S04]  /*18b20*/  UIMAD UR7, UR7, UR5, UR22 ;  /* 0x00000005070772a4 */ /* 0x000fc8000f8e0216 */
[----:B------:R-:W-:Y:S02]  /*18b30*/  USEL UR5, UR4, UR7, !UP0 ;  /* 0x0000000704057287 */ /* 0x000fe4000c000000 */
[----:B------:R-:W-:-:S04]  /*18b40*/  USEL UR7, UR7, UR4, !UP0 ;  /* 0x0000000407077287 */ /* 0x000fc8000c000000 */
[----:B-1----:R-:W-:-:S08]  /*18b50*/  IMAD.U32 R22, RZ, RZ, UR5 ;  /* 0x00000005ff167e24 */ /* 0x002fd0000f8e00ff */
.L_x_517:
[----:B------:R-:W-:Y:S01]  /*18b60*/  LOP3.LUT P0, RZ, R0, 0xff, RZ, 0xc0, !PT ;  /* 0x000000ff00ff7812 */ /* 0x000fe2000780c0ff */
[----:B------:R-:W-:-:S12]  /*18b70*/  IMAD.U32 R23, RZ, RZ, UR7 ;  /* 0x00000007ff177e24 */ /* 0x000fd8000f8e00ff */
[----:B------:R-:W-:Y:S05]  /*18b80*/  @P0 BRA `(.L_x_520) ;  /* 0xfffffe8800680947 */ /* 0x000fea000383ffff */
[----:B------:R-:W-:Y:S05]  /*18b90*/  EXIT ;  /* 0x000000000000794d */ /* 0x000fea0003800000 */
.L_x_7:
[----:B------:R-:W2:Y:S01]  /*18ba0*/  LDL R5, [R1+0x94] ;  /* 0x0000940001057983 */ /* 0x000ea20000100800 */
[----:B------:R-:W-:-:S03]  /*18bb0*/  ULDC.64 UR4, c[0x0][0x650] ;  /* 0x0001940000047ab9 */ /* 0x000fc60000000a00 */
[----:B------:R-:W3:Y:S01]  /*18bc0*/  LDL R4, [R1+0x90] ;  /* 0x0000900001047983 */ /* 0x000ee20000100800 */
[----:B0-----:R-:W-:Y:S01]  /*18bd0*/  PRMT R0, RZ, 0x7610, R0 ;  /* 0x00007610ff007816 */ /* 0x001fe20000000000 */
[----:B------:R-:W-:Y:S01]  /*18be0*/  IMAD.MOV.U32 R3, RZ, RZ, -0x1 ;  /* 0xffffffffff037424 */ /* 0x000fe200078e00ff */
[----:B------:R-:W-:Y:S01]  /*18bf0*/  MOV R2, 0xffffffff ;  /* 0xffffffff00027802 */ /* 0x000fe20000000f00 */
[----:B------:R-:W-:Y:S01]  /*18c00*/  IMAD.MOV.U32 R10, RZ, RZ, -0x1 ;  /* 0xffffffffff0a7424 */ /* 0x000fe200078e00ff */
[----:B--2---:R-:W-:-:S04]  /*18c10*/  ISETP.GE.U32.AND P0, PT, R5, UR4, PT ;  /* 0x0000000405007c0c */ /* 0x004fc8000bf06070 */
[----:B---3--:R-:W-:-:S13]  /*18c20*/  ISETP.GE.U32.AND.EX P0, PT, R4, UR5, PT, P0 ;  /* 0x0000000504007c0c */ /* 0x008fda000bf06100 */
        /* <DEDUP_REMOVED lines=21> */
.L_x_522:
[----:B------:R-:W2:Y:S01]  /*18d80*/  LDL R0, [R1+0xac] ;  /* 0x0000ac0001007983 */ /* 0x000ea20000100800 */
[----:B------:R-:W-:Y:S01]  /*18d90*/  R2UR UR7, R4 ;  /* 0x00000000040772ca */ /* 0x000fe200000e0000 */
[----:B------:R-:W-:Y:S01]  /*18da0*/  USHF.R.U32.HI UR5, URZ, UR19, UR15 ;  /* 0x000000133f057299 */ /* 0x000fe2000801160f */
[----:B------:R-:W-:Y:S01]  /*18db0*/  UMOV UR6, UR20 ;  /* 0x0000001400067c82 */ /* 0x000fe20008000000 */
[----:B------:R-:W-:Y:S01]  /*18dc0*/  ULDC UR22, c[0x0][0x658] ;  /* 0x0001960000167ab9 */ /* 0x000fe20000000800 */
[----:B------:R-:W-:Y:S01]  /*18dd0*/  ULDC UR20, c[0x0][0x600] ;  /* 0x0001800000147ab9 */ /* 0x000fe20000000800 */
[----:B------:R-:W-:Y:S01]  /*18de0*/  ULDC UR23, c[0x0][0x648] ;  /* 0x0001920000177ab9 */ /* 0x000fe20000000800 */
[----:B------:R-:W-:Y:S01]  /*18df0*/  UIADD3 UR21, UR20, -0x1, URZ ;  /* 0xffffffff14157890 */ /* 0x000fe2000fffe03f */
[----:B------:R-:W-:Y:S01]  /*18e00*/  ULDC UR24, c[0x0][0x638] ;  /* 0x00018e0000187ab9 */ /* 0x000fe20000000800 */
[----:B------:R-:W-:Y:S01]  /*18e10*/  UMOV UR25, 0x1 ;  /* 0x0000000100197882 */ /* 0x000fe20000000000 */
[----:B--2---:R-:W-:-:S13]  /*18e20*/  R2UR UR4, R0 ;  /* 0x00000000000472ca */ /* 0x004fda00000e0000 */
[----:B------:R-:W-:Y:S02]  /*18e30*/  UISETP.NE.AND UP1, UPT, UR4, URZ, UPT ;  /* 0x0000003f0400728c */ /* 0x000fe4000bf25270 */
[----:B------:R-:W-:-:S03]  /*18e40*/  USHF.R.U64 UR4, UR14, UR19, UR15 ;  /* 0x000000130e047299 */ /* 0x000fc6000800120f */
[----:B------:R-:W-:Y:S01]  /*18e50*/  ULDC.64 UR14, c[0x0][0x620] ;  /* 0x00018800000e7ab9 */ /* 0x000fe20000000a00 */
[----:B------:R-:W-:-:S04]  /*18e60*/  UIADD3 UR13, UP0, URZ, -UR4, URZ ;  /* 0x800000043f0d7290 */ /* 0x000fc8000ff1e03f */
[----:B------:R-:W-:Y:S02]  /*18e70*/  UIADD3.X UR5, URZ, ~UR5, URZ, UP0, !UPT ;  /* 0x800000053f057290 */ /* 0x000fe400087fe43f */
[----:B------:R-:W-:Y:S02]  /*18e80*/  UIMAD.WIDE.U32 UR6, UR13, UR14, UR6 ;  /* 0x0000000e0d0672a5 */ /* 0x000fe4000f8e0006 */
[----:B------:R-:W-:Y:S02]  /*18e90*/  UIMAD UR5, UR5, UR14, URZ ;  /* 0x0000000e050572a4 */ /* 0x000fe4000f8e023f */
[----:B------:R-:W-:Y:S02]  /*18ea0*/  @UP1 UIMAD UR8, UR11, UR12, UR10 ;  /* 0x0000000c0b0812a4 */ /* 0x000fe4000f8e020a */
[----:B------:R-:W-:Y:S01]  /*18eb0*/  UIMAD UR5, UR13, UR15, UR5 ;  /* 0x0000000f0d0572a4 */ /* 0x000fe2000f8e0205 */
[----:B------:R-:W-:Y:S02]  /*18ec0*/  ULDC UR14, c[0x0][0x608] ;  /* 0x00018200000e7ab9 */ /* 0x000fe40000000800 */
[----:B------:R-:W-:Y:S01]  /*18ed0*/  ULDC UR13, c[0x0][0x618] ;  /* 0x00018600000d7ab9 */ /* 0x000fe20000000800 */
[----:B------:R-:W-:Y:S01]  /*18ee0*/  UIADD3 UR5, UR7, UR5, URZ ;  /* 0x0000000507057290 */ /* 0x000fe2000fffe03f */
[----:B------:R-:W-:-:S03]  /*18ef0*/  UMOV UR10, 0xffffffff ;  /* 0xffffffff000a7882 */ /* 0x000fc60000000000 */
[----:B------:R-:W-:Y:S02]  /*18f00*/  USHF.R.U64 UR17, UR6, UR13, UR5 ;  /* 0x0000000d06117299 */ /* 0x000fe40008001205 */
[----:B------:R-:W-:Y:S01]  /*18f10*/  USHF.R.U32.HI UR5, URZ, UR13, UR5 ;  /* 0x0000000d3f057299 */ /* 0x000fe20008011605 */
[----:B------:R-:W-:Y:S01]  /*18f20*/  ULDC.64 UR6, c[0x0][0x640] ;  /* 0x0001900000067ab9 */ /* 0x000fe20000000a00 */
[----:B------:R-:W-:Y:S01]  /*18f30*/  USHF.L.U32 UR11, UR10, UR22, URZ ;  /* 0x000000160a0b7299 */ /* 0x000fe2000800063f */
[----:B------:R-:W-:Y:S01]  /*18f40*/  ISETP.NE.U32.AND P0, PT, RZ, UR6, PT ;  /* 0x00000006ff007c0c */ /* 0x000fe2000bf05070 */
[----:B------:R-:W-:Y:S02]  /*18f50*/  USHF.R.U64 UR18, UR17, UR14, UR5 ;  /* 0x0000000e11127299 */ /* 0x000fe40008001205 */
[----:B------:R-:W-:Y:S01]  /*18f60*/  USHF.R.U32.HI UR5, URZ, UR14, UR5 ;  /* 0x0000000e3f057299 */ /* 0x000fe20008011605 */
[----:B------:R-:W-:Y:S01]  /*18f70*/  ISETP.NE.AND.EX P0, PT, RZ, UR7, PT, P0 ;  /* 0x00000007ff007c0c */ /* 0x000fe2000bf05300 */
[----:B------:R-:W-:-:S02]  /*18f80*/  ULOP3.LUT UR26, URZ, UR11, URZ, 0x33, !UPT ;  /* 0x0000000b3f1a7292 */ /* 0x000fc4000f8e333f */
[----:B------:R-:W-:Y:S02]  /*18f90*/  USHF.R.U64 UR19, UR18, UR22, UR5 ;  /* 0x0000001612137299 */ /* 0x000fe40008001205 */
[----:B------:R-:W-:-:S05]  /*18fa0*/  USHF.R.U32.HI UR10, URZ, UR22, UR5 ;  /* 0x000000163f0a7299 */ /* 0x000fca0008011605 */
[----:B------:R-:W-:-:S03]  /*18fb0*/  UMOV UR5, UR19 ;  /* 0x0000001300057c82 */ /* 0x000fc60008000000 */
[----:B------:R-:W-:Y:S05]  /*18fc0*/  @!P0 BRA `(.L_x_523) ;  /* 0x0000000000308947 */ /* 0x000fea0003800000 */
        /* <DEDUP_REMOVED lines=12> */
.L_x_523:
[----:B------:R-:W-:Y:S01]  /*19090*/  R2UR UR6, R0 ;  /* 0x00000000000672ca */ /* 0x000fe200000e0000 */
[----:B------:R-:W-:Y:S01]  /*190a0*/  USHF.L.U32 UR25, UR25, UR22, URZ ;  /* 0x0000001619197299 */ /* 0x000fe2000800063f */
[----:B------:R-:W-:Y:S01]  /*190b0*/  IMAD.MOV.U32 R0, RZ, RZ, 0x1 ;  /* 0x00000001ff007424 */ /* 0x000fe200078e00ff */
[----:B------:R-:W-:Y:S01]  /*190c0*/  ULOP3.LUT UR17, UR17, UR21, URZ, 0xc0, !UPT ;  /* 0x0000001511117292 */ /* 0x000fe2000f8ec03f */
[----:B------:R-:W-:-:S09]  /*190d0*/  IMAD.U32 R10, RZ, RZ, UR4 ;  /* 0x00000004ff0a7e24 */ /* 0x000fd2000f8e00ff */
[----:B------:R-:W-:Y:S02]  /*190e0*/  UISETP.NE.AND UP0, UPT, UR6, URZ, UPT ;  /* 0x0000003f0600728c */ /* 0x000fe4000bf05270 */
[----:B------:R-:W-:Y:S02]  /*190f0*/  USHF.R.U64 UR6, UR5, UR23, UR10 ;  /* 0x0000001705067299 */ /* 0x000fe4000800120a */
[----:B------:R-:W-:Y:S02]  /*19100*/  ULOP3.LUT UR5, UR18, UR26, URZ, 0xc0, !UPT ;  /* 0x0000001a12057292 */ /* 0x000fe4000f8ec03f */
[----:B------:R-:W-:Y:S02]  /*19110*/  UIADD3 UR7, -UR6, URZ, URZ ;  /* 0x0000003f06077290 */ /* 0x000fe4000fffe13f */
[----:B------:R-:W-:Y:S02]  /*19120*/  UIMAD UR6, UR25, UR6, UR5 ;  /* 0x00000006190672a4 */ /* 0x000fe4000f8e0205 */
[----:B------:R-:W-:-:S03]  /*19130*/  UIMAD UR5, UR7, UR24, UR19 ;  /* 0x00000018070572a4 */ /* 0x000fc6000f8e0213 */
[----:B------:R-:W-:Y:S01]  /*19140*/  ULDC UR7, c[0x0][0x610] ;  /* 0x0001840000077ab9 */ /* 0x000fe20000000800 */
[----:B------:R-:W-:Y:S02]  /*19150*/  UIMAD UR5, UR5, UR20, UR17 ;  /* 0x00000014050572a4 */ /* 0x000fe4000f8e0211 */
[----:B------:R-:W-:-:S04]  /*19160*/  UIMAD UR8, UR6, UR7, UR8 ;  /* 0x00000007060872a4 */ /* 0x000fc8000f8e0208 */
[----:B------:R-:W-:Y:S02]  /*19170*/  USEL UR6, UR5, UR8, !UP0 ;  /* 0x0000000805067287 */ /* 0x000fe4000c000000 */
[----:B------:R-:W-:-:S04]  /*19180*/  USEL UR8, UR8, UR5, !UP0 ;  /* 0x0000000508087287 */ /* 0x000fc8000c000000 */
[----:B------:R-:W-:Y:S02]  /*19190*/  IMAD.U32 R2, RZ, RZ, UR6 ;  /* 0x00000006ff027e24 */ /* 0x000fe4000f8e00ff */
[----:B------:R-:W-:-:S07]  /*191a0*/  MOV R3, UR8 ;  /* 0x0000000800037c02 */ /* 0x000fce0008000f00 */
.L_x_521:
[----:B------:R-:W-:-:S08]  /*191b0*/  NOP ;  /* 0x0000000000007918 */ /* 0x000fd00000000000 */
[----:B-1----:R-:W0:-:S00]  /*191c0*/  USETMAXREG.DEALLOC.CTAPOOL 0x18 ;  /* 0x00000018000079c8 */ /* 0x002e0000080e0500 */
[----:B------:R-:W-:-:S13]  /*191d0*/  ISETP.NE.AND P0, PT, RZ, UR9, PT ;  /* 0x00000009ff007c0c */ /* 0x000fda000bf05270 */
[----:B------:R-:W-:Y:S05]  /*191e0*/  @P0 EXIT ;  /* 0x000000000000094d */ /* 0x000fea0003800000 */
[----:B0-----:R-:W-:Y:S01]  /*191f0*/  LOP3.LUT P0, RZ, R0, 0xff, RZ, 0xc0, !PT ;  /* 0x000000ff00ff7812 */ /* 0x001fe2000780c0ff */
[----:B------:R-:W-:Y:S02]  /*19200*/  IMAD.MOV.U32 R6, RZ, RZ, 0x1 ;  /* 0x00000001ff067424 */ /* 0x000fe400078e00ff */
[----:B------:R-:W-:-:S10]  /*19210*/  IMAD.MOV.U32 R0, RZ, RZ, RZ ;  /* 0x000000ffff007224 */ /* 0x000fd400078e00ff */
[----:B------:R-:W-:Y:S05]  /*19220*/  @!P0 BRA `(.L_x_524) ;  /* 0x0000000c00888947 */ /* 0x000fea0003800000 */
[----:B------:R-:W2:Y:S01]  /*19230*/  LDL R4, [R1+0x88] ;  /* 0x0000880001047983 */ /* 0x000ea20000100800 */
[----:B------:R-:W-:Y:S01]  /*19240*/  ULDC UR4, c[0x0][0x28c] ;  /* 0x0000a30000047ab9 */ /* 0x000fe20000000800 */
[----:B------:R-:W-:Y:S01]  /*19250*/  ULDC UR6, c[0x0][0x658] ;  /* 0x0001960000067ab9 */ /* 0x000fe20000000800 */
[----:B------:R-:W-:Y:S01]  /*19260*/  UMOV UR7, 0xffffffff ;  /* 0xffffffff00077882 */ /* 0x000fe20000000000 */
[----:B------:R-:W0:Y:S01]  /*19270*/  S2R R7, SR_CgaCtaId ;  /* 0x0000000000077919 */ /* 0x000e220000008800 */
[----:B------:R-:W-:Y:S01]  /*19280*/  ULDC UR5, c[0x0][0x600] ;  /* 0x0001800000057ab9 */ /* 0x000fe20000000800 */
[----:B------:R-:W-:Y:S01]  /*19290*/  UMOV UR9, 0x1 ;  /* 0x0000000100097882 */ /* 0x000fe20000000000 */
[----:B------:R-:W-:Y:S01]  /*192a0*/  USHF.L.U32 UR7, UR7, UR6, URZ ;  /* 0x0000000607077299 */ /* 0x000fe2000800063f */
[----:B------:R-:W-:Y:S01]  /*192b0*/  IMAD.MOV.U32 R16, RZ, RZ, 0x3c00 ;  /* 0x00003c00ff107424 */ /* 0x000fe200078e00ff */
[----:B------:R-:W-:Y:S01]  /*192c0*/  ULDC UR8, c[0x0][0xc] ;  /* 0x0000030000087ab9 */ /* 0x000fe20000000800 */
[----:B------:R-:W-:Y:S01]  /*192d0*/  BSSY B0, `(.L_x_524) ;  /* 0x00000d7000007945 */ /* 0x000fe20003800000 */
[----:B------:R-:W-:Y:S01]  /*192e0*/  IMAD.MOV.U32 R9, RZ, RZ, 0x1 ;  /* 0x00000001ff097424 */ /* 0x000fe200078e00ff */
[----:B------:R-:W-:Y:S01]  /*192f0*/  MOV R6, 0x1 ;  /* 0x0000000100067802 */ /* 0x000fe20000000f00 */
[----:B------:R-:W-:Y:S01]  /*19300*/  IMAD.MOV.U32 R0, RZ, RZ, RZ ;  /* 0x000000ffff007224 */ /* 0x000fe200078e00ff */
[----:B------:R-:W-:Y:S01]  /*19310*/  ULDC.64 UR24, c[0x0][0x198] ;  /* 0x0000660000187ab9 */ /* 0x000fe20000000a00 */
[----:B0-----:R-:W-:-:S05]  /*19320*/  LOP3.LUT R7, R7, 0x1, RZ, 0xc0, !PT ;  /* 0x0000000107077812 */ /* 0x001fca00078ec0ff */
[----:B------:R-:W-:Y:S01]  /*19330*/  IMAD R16, R7, R16, 0x18100 ;  /* 0x0001810007107424 */ /* 0x000fe200078e0210 */
[----:B--2---:R-:W-:-:S13]  /*19340*/  R2UR UR10, R4 ;  /* 0x00000000040a72ca */ /* 0x004fda00000e0000 */
[----:B------:R-:W-:Y:S02]  /*19350*/  ULOP3.LUT UR26, UR10, 0x2, URZ, 0xfc, !UPT ;  /* 0x000000020a1a7892 */ /* 0x000fe4000f8efc3f */
[----:B------:R-:W-:Y:S02]  /*19360*/  UIADD3 UR10, UR4, 0x7f, URZ ;  /* 0x0000007f040a7890 */ /* 0x000fe4000fffe03f */
[----:B------:R-:W-:Y:S02]  /*19370*/  UIADD3 UR4, UR5, -0x1, URZ ;  /* 0xffffffff05047890 */ /* 0x000fe4000fffe03f */
[----:B------:R-:W-:Y:S02]  /*19380*/  USHF.R.S32.HI UR11, URZ, 0x1f, UR10 ;  /* 0x0000001f3f0b7899 */ /* 0x000fe4000801140a */
[----:B------:R-:W-:Y:S02]  /*19390*/  USHF.L.U32 UR5, UR9, UR6, URZ ;  /* 0x0000000609057299 */ /* 0x000fe4000800063f */
[----:B------:R-:W-:Y:S01]  /*193a0*/  ULEA.HI UR11, UR11, UR10, URZ, 0x7 ;  /* 0x0000000a0b0b7291 */ /* 0x000fe2000f8f383f */
[----:B------:R-:W-:Y:S01]  /*193b0*/  ULDC UR9, c[0x0][0x10] ;  /* 0x0000040000097ab9 */ /* 0x000fe20000000800 */
[----:B------:R-:W-:-:S02]  /*193c0*/  ULOP3.LUT UR6, URZ, UR7, URZ, 0x33, !UPT ;  /* 0x000000073f067292 */ /* 0x000fc4000f8e333f */
[----:B------:R-:W-:Y:S01]  /*193d0*/  UIMAD.WIDE.U32 UR8, UR8, UR9, URZ ;  /* 0x00000009080872a5 */ /* 0x000fe2000f8e003f */
[----:B------:R-:W-:Y:S01]  /*193e0*/  ULDC UR7, c[0x0][0x14] ;  /* 0x0000050000077ab9 */ /* 0x000fe20000000800 */
[----:B------:R-:W-:Y:S02]  /*193f0*/  USHF.R.S32.HI UR19, URZ, 0x7, UR11 ;  /* 0x000000073f137899 */ /* 0x000fe4000801140b */
[----:B------:R-:W-:Y:S02]  /*19400*/  UIMAD.WIDE.U32 UR22, UR8, UR7, URZ ;  /* 0x00000007081672a5 */ /* 0x000fe4000f8e003f */
[----:B------:R-:W-:Y:S02]  /*19410*/  UIMAD UR13, UR9, UR7, URZ ;  /* 0x00000007090d72a4 */ /* 0x000fe4000f8e023f */
[----:B------:R-:W-:Y:S02]  /*19420*/  UIADD3 UR27, UR19, 0x1, URZ ;  /* 0x00000001131b7890 */ /* 0x000fe4000fffe03f */
[----:B------:R-:W-:-:S12]  /*19430*/  UIADD3 UR13, UR23, UR13, URZ ;  /* 0x0000000d170d7290 */ /* 0x000fd8000fffe03f */
.L_x_535:
[----:B------:R-:W-:-:S03]  /*19440*/  UMOV UR7, 0xffffffff ;  /* 0xffffffff00077882 */ /* 0x000fc60000000000 */
[----:B------:R-:W-:Y:S05]  /*19450*/  BRA.DIV UR7, `(.L_x_525) ;  /* 0x0000000e07cc7947 */ /* 0x000fea000b800000 */
[----:B------:R-:W-:-:S13]  /*19460*/  ELECT P6, URZ, PT ;  /* 0x00000000003f782f */ /* 0x000fda00038c0000 */
.L_x_545:
[----:B------:R-:W0:Y:S01]  /*19470*/  LDC R4, c[0x0][0x28c] ;  /* 0x0000a300ff047b82 */ /* 0x000e220000000800 */
[----:B------:R-:W-:Y:S01]  /*19480*/  BSSY B1, `(.L_x_526) ;  /* 0x000003b000017945 */ /* 0x000fe20003800000 */
[----:B0-----:R-:W-:-:S13]  /*19490*/  ISETP.LT.OR P6, PT, R4, 0x1, !P6 ;  /* 0x000000010400780c */ /* 0x001fda00077c1670 */
[----:B------:R-:W-:Y:S05]  /*194a0*/  @P6 BRA `(.L_x_527) ;  /* 0x0000000000e06947 */ /* 0x000fea0003800000 */
[----:B------:R-:W-:Y:S01]  /*194b0*/  IMAD R4, R2, 0x2, R7 ;  /* 0x0000000202047824 */ /* 0x000fe200078e0207 */
[----:B------:R-:W-:Y:S01]  /*194c0*/  MOV R13, UR27 ;  /* 0x0000001b000d7c02 */ /* 0x000fe20008000f00 */
[----:B------:R-:W-:Y:S02]  /*194d0*/  IMAD.SHL.U32 R2, R3, 0x100, RZ ;  /* 0x0000010003027824 */ /* 0x000fe400078e00ff */
[----:B------:R-:W-:Y:S02]  /*194e0*/  IMAD R3, R4, 0x78, RZ ;  /* 0x0000007804037824 */ /* 0x000fe400078e02ff */
[----:B------:R-:W-:Y:S02]  /*194f0*/  IMAD.MOV.U32 R12, RZ, RZ, RZ ;  /* 0x000000ffff0c7224 */ /* 0x000fe400078e00ff */
[----:B------:R-:W-:Y:S02]  /*19500*/  IMAD.MOV.U32 R4, RZ, RZ, R6 ;  /* 0x000000ffff047224 */ /* 0x000fe400078e0006 */
[----:B------:R-:W-:-:S07]  /*19510*/  IMAD.MOV.U32 R5, RZ, RZ, R0 ;  /* 0x000000ffff057224 */ /* 0x000fce00078e0000 */
.L_x_530:
[----:B------:R-:W0:Y:S01]  /*19520*/  S2R R11, SR_CgaCtaId ;  /* 0x00000000000b7919 */ /* 0x000e220000008800 */
[----:B------:R-:W-:Y:S01]  /*19530*/  MOV R8, 0x400 ;  /* 0x0000040000087802 */ /* 0x000fe20000000f00 */
[----:B------:R-:W1:Y:S03]  /*19540*/  S2R R15, SR_TID.X ;  /* 0x00000000000f7919 */ /* 0x000e660000002100 */
[----:B0-----:R-:W-:Y:S02]  /*19550*/  LEA R14, R11, R8, 0x18 ;  /* 0x000000080b0e7211 */ /* 0x001fe400078ec0ff */
[----:B------:R-:W-:Y:S02]  /*19560*/  SHF.L.U32 R11, R4, 0x1f, RZ ;  /* 0x0000001f040b7819 */ /* 0x000fe400000006ff */
[----:B-1----:R-:W-:Y:S01]  /*19570*/  LOP3.LUT P1, RZ, R15, 0x7f, RZ, 0xc0, !PT ;  /* 0x0000007f0fff7812 */ /* 0x002fe2000782c0ff */
[----:B------:R-:W-:-:S04]  /*19580*/  IMAD R8, R5, 0x8, R14 ;  /* 0x0000000805087824 */ /* 0x000fc800078e020e */
[----:B------:R-:W0:Y:S02]  /*19590*/  SYNCS.PHASECHK.TRANS64.TRYWAIT P0, [R8+URZ+0x18], R11 ;  /* 0x0000180b080075a7 */ /* 0x000e24000800017f */
[----:B0-----:R-:W-:Y:S06]  /*195a0*/  @!P0 BRA `(.L_x_528) ;  /* 0x0000000c00988947 */ /* 0x001fec0003800000 */
.L_x_546:
[----:B0-----:R-:W0:Y:S01]  /*195b0*/  @!P1 LDC R11, c[0x0][0x500] ;  /* 0x00014000ff0b9b82 */ /* 0x001e220000000800 */
[----:B------:R-:W-:-:S04]  /*195c0*/  UPRMT UR7, UR26, 0x9910, URZ ;  /* 0x000099101a077896 */ /* 0x000fc8000800003f */
[----:B------:R-:W-:-:S06]  /*195d0*/  UISETP.NE.AND UP0, UPT, UR7, 0x2, UPT ;  /* 0x000000020700788c */ /* 0x000fcc000bf05270 */
[----:B------:R-:W-:Y:S01]  /*195e0*/  PLOP3.LUT P0, PT, PT, PT, UP0, 0x80, 0x0 ;  /* 0x000000000000781c */ /* 0x000fe20003f0f008 */
[----:B0-----:R0:W-:-:S12]  /*195f0*/  @!P1 SYNCS.ARRIVE.TRANS64 RZ, [R8+URZ], R11 ;  /* 0x0000000b08ff99a7 */ /* 0x0011d8000800003f */
[----:B------:R-:W-:Y:S05]  /*19600*/  @P0 BRA `(.L_x_529) ;  /* 0x0000000000040947 */ /* 0x000fea0003800000 */
[----:B------:R-:W-:Y:S01]  /*19610*/  BPT.TRAP 0x1 ;  /* 0x000000040000795c */ /* 0x000fe20000300000 */
.L_x_529:
[----:B------:R-:W-:Y:S01]  /*19620*/  R2UR UR20, R14 ;  /* 0x000000000e1472ca */ /* 0x000fe200000e0000 */
[C---:B------:R-:W-:Y:S01]  /*19630*/  IMAD R14, R5.reuse, 0x8000, R14 ;  /* 0x00008000050e7824 */ /* 0x040fe200078e020e */
[----:B------:R-:W-:Y:S01]  /*19640*/  R2UR UR9, R8 ;  /* 0x00000000080972ca */ /* 0x000fe200000e0000 */
[----:B0-----:R-:W-:Y:S01]  /*19650*/  IMAD R8, R5, 0x7800, R16 ;  /* 0x0000780005087824 */ /* 0x001fe200078e0210 */
[----:B------:R-:W-:Y:S01]  /*19660*/  UIADD3 UR14, UP0, UR24, 0xf0, URZ ;  /* 0x000000f0180e7890 */ /* 0x000fe2000ff1e03f */
[----:B------:R-:W-:Y:S01]  /*19670*/  VIADD R13, R13, 0xffffffff ;  /* 0xffffffff0d0d7836 */ /* 0x000fe20000000000 */
[----:B------:R-:W-:Y:S01]  /*19680*/  R2UR UR7, R14 ;  /* 0x000000000e0772ca */ /* 0x000fe200000e0000 */
[----:B------:R-:W-:Y:S01]  /*19690*/  UIADD3 UR28, UP1, UR24, 0x1f0, URZ ;  /* 0x000001f0181c7890 */ /* 0x000fe2000ff3e03f */
[----:B------:R-:W-:Y:S01]  /*196a0*/  R2UR UR8, R8 ;  /* 0x00000000080872ca */ /* 0x000fe200000e0000 */
[----:B------:R-:W-:Y:S01]  /*196b0*/  UIADD3.X UR15, URZ, UR25, URZ, UP0, !UPT ;  /* 0x000000193f0f7290 */ /* 0x000fe200087fe43f */
[----:B------:R-:W-:Y:S01]  /*196c0*/  R2UR UR11, R2 ;  /* 0x00000000020b72ca */ /* 0x000fe200000e0000 */
[----:B------:R-:W-:Y:S01]  /*196d0*/  UIADD3.X UR29, URZ, UR25, URZ, UP1, !UPT ;  /* 0x000000193f1d7290 */ /* 0x000fe20008ffe43f */
[----:B------:R-:W-:Y:S01]  /*196e0*/  R2UR UR10, R12 ;  /* 0x000000000c0a72ca */ /* 0x000fe200000e0000 */
[----:B------:R-:W-:Y:S01]  /*196f0*/  UMOV UR16, 0x0 ;  /* 0x0000000000107882 */ /* 0x000fe20000000000 */
[----:B------:R-:W-:Y:S01]  /*19700*/  R2UR UR12, R10 ;  /* 0x000000000a0c72ca */ /* 0x000fe200000e0000 */
[----:B------:R-:W-:Y:S01]  /*19710*/  UMOV UR17, 0x10000000 ;  /* 0x1000000000117882 */ /* 0x000fe20000000000 */
[----:B------:R-:W-:Y:S01]  /*19720*/  R2UR UR21, R3 ;  /* 0x00000000031572ca */ /* 0x000fe200000e0000 */
[----:B------:R-:W-:Y:S01]  /*19730*/  UMOV UR30, 0x30000 ;  /* 0x00030000001e7882 */ /* 0x000fe20000000000 */
[----:B------:R-:W-:Y:S01]  /*19740*/  ISETP.GT.AND P1, PT, R13, 0x1, PT ;  /* 0x000000010d00780c */ /* 0x000fe20003f24270 */
[----:B------:R-:W-:Y:S01]  /*19750*/  UIADD3 UR18, UR7, 0x100, URZ ;  /* 0x0000010007127890 */ /* 0x000fe2000fffe03f */
[----:B------:R-:W-:Y:S01]  /*19760*/  IADD3 R5, R5, 0x1, RZ ;  /* 0x0000000105057810 */ /* 0x000fe20007ffe0ff */
[----:B------:R-:W-:Y:S01]  /*19770*/  UIADD3 UR7, UR20, UR8, URZ ;  /* 0x0000000814077290 */ /* 0x000fe2000fffe03f */
[----:B------:R-:W-:-:S02]  /*19780*/  VIADD R12, R12, 0x80 ;  /* 0x000000800c0c7836 */ /* 0x000fc40000000000 */
[C---:B------:R-:W-:Y:S02]  /*19790*/  ISETP.NE.AND P0, PT, R5.reuse, 0x3, PT ;  /* 0x000000030500780c */ /* 0x040fe40003f05270 */
[----:B------:R-:W-:Y:S02]  /*197a0*/  UMOV UR8, UR18 ;  /* 0x0000001200087c82 */ /* 0x000fe40008000000 */
[----:B------:R0:W-:Y:S01]  /*197b0*/  UTMALDG.3D [UR8], [UR14], desc[UR16] ;  /* 0x000010080e0075b4 */ /* 0x0001e20008011000 */
[----:B------:R-:W-:Y:S02]  /*197c0*/  SEL R11, RZ, 0x1, P0 ;  /* 0x00000001ff0b7807 */ /* 0x000fe40000000000 */
[----:B------:R-:W-:Y:S02]  /*197d0*/  SEL R5, R5, RZ, P0 ;  /* 0x000000ff05057207 */ /* 0x000fe40000000000 */
[----:B------:R-:W-:Y:S01]  /*197e0*/  LOP3.LUT R4, R4, R11, RZ, 0x3c, !PT ;  /* 0x0000000b04047212 */ /* 0x000fe200078e3cff */
[----:B0-----:R-:W-:Y:S01]  /*197f0*/  UMOV UR11, UR21 ;  /* 0x00000015000b7c82 */ /* 0x001fe20008000000 */
[----:B------:R-:W-:-:S02]  /*19800*/  UMOV UR8, UR7 ;  /* 0x0000000700087c82 */ /* 0x000fc40008000000 */
[----:B------:R0:W-:Y:S02]  /*19810*/  UTMALDG.3D.MULTICAST [UR8], [UR28], UR30, desc[UR16] ;  /* 0x000010081c0073b4 */ /* 0x0001e4000801181e */
[----:B0-----:R-:W-:Y:S05]  /*19820*/  @P1 BRA `(.L_x_530) ;  /* 0xfffffffc003c1947 */ /* 0x001fea000383ffff */
.L_x_527:
[----:B------:R-:W-:Y:S05]  /*19830*/  BSYNC B1 ;  /* 0x0000000000017941 */ /* 0x000fea0003800000 */
.L_x_526:
[----:B------:R-:W2:Y:S01]  /*19840*/  LDL.LU R17, [R1+0x90] ;  /* 0x0000900001117983 */ /* 0x000ea20000300800 */
[----:B------:R-:W-:Y:S01]  /*19850*/  LOP3.LUT P0, RZ, R9, 0xff, RZ, 0xc0, !PT ;  /* 0x000000ff09ff7812 */ /* 0x000fe2000780c0ff */
[----:B------:R-:W-:Y:S01]  /*19860*/  VIADD R0, R0, UR19 ;  /* 0x0000001300007c36 */ /* 0x000fe20008000000 */
[----:B------:R-:W-:Y:S01]  /*19870*/  ULDC.64 UR8, c[0x0][0x650] ;  /* 0x0001940000087ab9 */ /* 0x000fe20000000a00 */
[----:B------:R-:W3:Y:S01]  /*19880*/  LDL.LU R14, [R1+0x94] ;  /* 0x00009400010e7983 */ /* 0x000ee20000300800 */
[----:B------:R-:W-:Y:S01]  /*19890*/  UISETP.GE.U32.AND UP0, UPT, UR19, 0x3, UPT ;  /* 0x000000031300788c */ /* 0x000fe2000bf06070 */
[----:B------:R-:W-:Y:S01]  /*198a0*/  BSSY B1, `(.L_x_531) ;  /* 0x0000077000017945 */ /* 0x000fe20003800000 */
[----:B------:R-:W-:Y:S01]  /*198b0*/  IMAD.MOV.U32 R10, RZ, RZ, -0x1 ;  /* 0xffffffffff0a7424 */ /* 0x000fe200078e00ff */
[----:B------:R-:W-:Y:S02]  /*198c0*/  PRMT R4, RZ, 0x7610, R4 ;  /* 0x00007610ff047816 */ /* 0x000fe40000000004 */
[----:B------:R-:W-:-:S02]  /*198d0*/  PRMT R9, RZ, 0x7610, R9 ;  /* 0x00007610ff097816 */ /* 0x000fc40000000009 */
[----:B------:R-:W-:Y:S02]  /*198e0*/  PLOP3.LUT P1, PT, PT, PT, UP0, 0x80, 0x0 ;  /* 0x000000000000781c */ /* 0x000fe40003f2f008 */
[----:B------:R-:W0:Y:S01]  /*198f0*/  @P0 S2R R3, SR_CgaCtaId ;  /* 0x0000000000030919 */ /* 0x000e220000008800 */
[----:B------:R-:W-:-:S04]  /*19900*/  @P0 MOV R2, 0x400 ;  /* 0x0000040000020802 */ /* 0x000fc80000000f00 */
[----:B0-----:R-:W-:-:S04]  /*19910*/  @P0 LEA R2, R3, R2, 0x18 ;  /* 0x0000000203020211 */ /* 0x001fc800078ec0ff */
[----:B------:R0:W-:Y:S01]  /*19920*/  @P0 SYNCS.ARRIVE.TRANS64.A1T0 RZ, [R2+URZ+0x48], RZ ;  /* 0x000048ff02ff09a7 */ /* 0x0001e2000810003f */
[----:B------:R-:W-:Y:S01]  /*19930*/  ISETP.GT.U32.AND P0, PT, R0, 0x2, PT ;  /* 0x000000020000780c */ /* 0x000fe20003f04070 */
[----:B0-----:R-:W-:-:S05]  /*19940*/  IMAD.U32 R2, RZ, RZ, UR19 ;  /* 0x00000013ff027e24 */ /* 0x001fca000f8e00ff */
[----:B------:R-:W-:Y:S01]  /*19950*/  ISETP.LT.U32.AND P0, PT, R2, 0x3, P0 ;  /* 0x000000030200780c */ /* 0x000fe20000701070 */
[----:B------:R-:W-:-:S04]  /*19960*/  IMAD.WIDE.U32 R2, R0, -0x55555555, RZ ;  /* 0xaaaaaaab00027825 */ /* 0x000fc800078e00ff */
[----:B------:R-:W-:Y:S01]  /*19970*/  IMAD.MOV.U32 R2, RZ, RZ, -0x1 ;  /* 0xffffffffff027424 */ /* 0x000fe200078e00ff */
[----:B------:R-:W-:Y:S02]  /*19980*/  SHF.R.U32.HI R5, RZ, 0x1, R3 ;  /* 0x00000001ff057819 */ /* 0x000fe40000011603 */
[----:B------:R-:W-:-:S03]  /*19990*/  SEL R3, RZ, 0x1, !P0 ;  /* 0x00000001ff037807 */ /* 0x000fc60004000000 */
[----:B------:R-:W-:Y:S01]  /*199a0*/  IMAD R0, R5, -0x3, R0 ;  /* 0xfffffffd05007824 */ /* 0x000fe200078e0200 */
[----:B------:R-:W-:Y:S02]  /*199b0*/  LOP3.LUT R6, R6, R3, RZ, 0x3c, !PT ;  /* 0x0000000306067212 */ /* 0x000fe400078e3cff */
[----:B------:R-:W-:Y:S02]  /*199c0*/  MOV R3, 0xffffffff ;  /* 0xffffffff00037802 */ /* 0x000fe40000000f00 */
[----:B------:R-:W-:Y:S02]  /*199d0*/  @P1 LOP3.LUT R6, R6, 0x1, R5, 0x78, !PT ;  /* 0x0000000106061812 */ /* 0x000fe400078e7805 */
[----:B---3--:R-:W-:-:S04]  /*199e0*/  IADD3 R14, P0, R14, UR22, RZ ;  /* 0x000000160e0e7c10 */ /* 0x008fc8000ff1e0ff */
[----:B--2---:R-:W-:Y:S01]  /*199f0*/  IADD3.X R17, R17, UR13, RZ, P0, !PT ;  /* 0x0000000d11117c10 */ /* 0x004fe200087fe4ff */
[----:B------:R0:W-:Y:S01]  /*19a00*/  STL [R1+0x94], R14 ;  /* 0x0000940e01007387 */ /* 0x0001e20000100800 */
[----:B------:R-:W-:-:S03]  /*19a10*/  ISETP.GE.U32.AND P0, PT, R14, UR8, PT ;  /* 0x000000080e007c0c */ /* 0x000fc6000bf06070 */
[----:B------:R0:W-:Y:S01]  /*19a20*/  STL [R1+0x90], R17 ;  /* 0x0000901101007387 */ /* 0x0001e20000100800 */
[----:B------:R-:W-:-:S13]  /*19a30*/  ISETP.GE.U32.AND.EX P0, PT, R17, UR9, PT, P0 ;  /* 0x0000000911007c0c */ /* 0x000fda000bf06100 */
[----:B0-----:R-:W-:Y:S05]  /*19a40*/  @P0 BRA `(.L_x_532) ;  /* 0x0000000400700947 */ /* 0x001fea0003800000 */
[----:B------:R-:W2:Y:S01]  /*19a50*/  LDL R15, [R1+0xac] ;  /* 0x0000ac00010f7983 */ /* 0x000ea20000100800 */
[----:B------:R-:W0:Y:S01]  /*19a60*/  LDC R5, c[0x0][0x144] ;  /* 0x00005100ff057b82 */ /* 0x000e220000000800 */
[----:B------:R-:W-:Y:S01]  /*19a70*/  ULDC.64 UR8, c[0x0][0x628] ;  /* 0x00018a0000087ab9 */ /* 0x000fe20000000a00 */
[----:B------:R-:W-:Y:S01]  /*19a80*/  ULDC UR10, c[0x0][0x630] ;  /* 0x00018c00000a7ab9 */ /* 0x000fe20000000800 */
[----:B------:R-:W1:Y:S01]  /*19a90*/  S2R R8, SR_CTAID.X ;  /* 0x0000000000087919 */ /* 0x000e620000002500 */
[----:B------:R-:W3:Y:S04]  /*19aa0*/  S2R R2, SR_CTAID.Y ;  /* 0x0000000000027919 */ /* 0x000ee80000002600 */
[----:B------:R-:W4:Y:S01]  /*19ab0*/  LDC R11, c[0x0][0x148] ;  /* 0x00005200ff0b7b82 */ /* 0x000f220000000800 */
[----:B-1----:R-:W-:-:S02]  /*19ac0*/  I2FP.F32.U32 R3, R8 ;  /* 0x0000000800037245 */ /* 0x002fc40000201000 */
[----:B---3--:R-:W-:Y:S02]  /*19ad0*/  I2FP.F32.U32 R4, R2 ;  /* 0x0000000200047245 */ /* 0x008fe40000201000 */
[----:B--2---:R-:W-:-:S13]  /*19ae0*/  R2UR UR7, R15 ;  /* 0x000000000f0772ca */ /* 0x004fda00000e0000 */
[----:B------:R-:W-:-:S03]  /*19af0*/  UISETP.NE.AND UP0, UPT, UR7, URZ, UPT ;  /* 0x0000003f0700728c */ /* 0x000fc6000bf05270 */
[----:B------:R-:W-:Y:S02]  /*19b00*/  ULDC UR7, c[0x0][0x150] ;  /* 0x0000540000077ab9 */ /* 0x000fe40000000800 */
[----:B------:R-:W-:Y:S01]  /*19b10*/  FMUL R3, R3, UR7 ;  /* 0x0000000703037c20 */ /* 0x000fe20008400000 */
[----:B------:R-:W-:Y:S01]  /*19b20*/  ULDC UR7, c[0x0][0x154] ;  /* 0x0000550000077ab9 */ /* 0x000fe20000000800 */
[----:B------:R-:W-:Y:S01]  /*19b30*/  PLOP3.LUT P0, PT, PT, PT, UP0, 0x80, 0x0 ;  /* 0x000000000000781c */ /* 0x000fe20003f0f008 */
[----:B------:R-:W-:-:S03]  /*19b40*/  FMUL R10, R4, UR7 ;  /* 0x00000007040a7c20 */ /* 0x000fc60008400000 */
[----:B------:R-:W1:Y:S08]  /*19b50*/  F2I.U32.TRUNC.NTZ R3, R3 ;  /* 0x0000000300037305 */ /* 0x000e70000020f000 */
[----:B------:R-:W2:Y:S01]  /*19b60*/  F2I.U32.TRUNC.NTZ R10, R10 ;  /* 0x0000000a000a7305 */ /* 0x000ea2000020f000 */
[----:B-1----:R-:W-:Y:S02]  /*19b70*/  IMAD.MOV R4, RZ, RZ, -R3 ;  /* 0x000000ffff047224 */ /* 0x002fe400078e0a03 */
[----:B------:R-:W-:-:S02]  /*19b80*/  IMAD.MOV.U32 R3, RZ, RZ, R17 ;  /* 0x000000ffff037224 */ /* 0x000fc400078e0011 */
[----:B0-----:R-:W-:Y:S02]  /*19b90*/  IMAD R8, R5, R4, R8 ;  /* 0x0000000405087224 */ /* 0x001fe400078e0208 */
[----:B--2---:R-:W-:-:S04]  /*19ba0*/  IMAD.MOV R4, RZ, RZ, -R10 ;  /* 0x000000ffff047224 */ /* 0x004fc800078e0a0a */
[----:B----4-:R-:W-:Y:S01]  /*19bb0*/  @P0 IMAD R8, R11, R4, R2 ;  /* 0x000000040b080224 */ /* 0x010fe200078e0202 */
[----:B------:R-:W-:Y:S02]  /*19bc0*/  ISETP.NE.U32.AND P0, PT, RZ, UR8, PT ;  /* 0x00000008ff007c0c */ /* 0x000fe4000bf05070 */
[----:B------:R-:W-:Y:S02]  /*19bd0*/  MOV R2, R14 ;  /* 0x0000000e00027202 */ /* 0x000fe40000000f00 */
[----:B------:R-:W-:-:S13]  /*19be0*/  ISETP.NE.AND.EX P0, PT, RZ, UR9, PT, P0 ;  /* 0x00000009ff007c0c */ /* 0x000fda000bf05300 */
[----:B------:R-:W-:Y:S05]  /*19bf0*/  @!P0 BRA `(.L_x_533) ;  /* 0x0000000000288947 */ /* 0x000fea0003800000 */
[----:B------:R-:W-:Y:S02]  /*19c00*/  ULDC UR7, c[0x0][0x634] ;  /* 0x00018d0000077ab9 */ /* 0x000fe40000000800 */
[----:B------:R-:W-:-:S05]  /*19c10*/  IADD3 R3, P0, R14, UR7, RZ ;  /* 0x000000070e037c10 */ /* 0x000fca000ff1e0ff */
[----:B------:R-:W-:-:S04]  /*19c20*/  IMAD.X R11, RZ, RZ, R17, P0 ;  /* 0x000000ffff0b7224 */ /* 0x000fc800000e0611 */
[----:B------:R-:W-:-:S04]  /*19c30*/  IMAD.WIDE.U32 R4, R11, UR8, RZ ;  /* 0x000000080b047c25 */ /* 0x000fc8000f8e00ff */
[----:B------:R-:W-:-:S04]  /*19c40*/  IMAD.WIDE.U32 R4, P0, R3, UR9, R4 ;  /* 0x0000000903047c25 */ /* 0x000fc8000f800004 */
[----:B------:R-:W-:-:S04]  /*19c50*/  IMAD.WIDE.U32 R2, R3, UR8, RZ ;  /* 0x0000000803027c25 */ /* 0x000fc8000f8e00ff */
[----:B------:R-:W-:Y:S01]  /*19c60*/  IMAD.MOV.U32 R2, RZ, RZ, R5 ;  /* 0x000000ffff027224 */ /* 0x000fe200078e0005 */
[----:B------:R-:W-:Y:S01]  /*19c70*/  IADD3 RZ, P1, R3, R4, RZ ;  /* 0x0000000403ff7210 */ /* 0x000fe20007f3e0ff */
[----:B------:R-:W-:-:S04]  /*19c80*/  IMAD.X R3, RZ, RZ, RZ, P0 ;  /* 0x000000ffff037224 */ /* 0x000fc800000e06ff */
[----:B------:R-:W-:-:S08]  /*19c90*/  IMAD.WIDE.U32.X R2, R11, UR9, R2, P1 ;  /* 0x000000090b027c25 */ /* 0x000fd000088e0402 */
.L_x_533:
[--C-:B------:R-:W-:Y:S01]  /*19ca0*/  SHF.R.U64 R10, R2, UR10, R3.reuse ;  /* 0x0000000a020a7c19 */ /* 0x100fe20008001203 */
[----:B------:R-:W-:Y:S01]  /*19cb0*/  ULDC.64 UR8, c[0x0][0x620] ;  /* 0x0001880000087ab9 */ /* 0x000fe20000000a00 */
[----:B------:R-:W-:Y:S01]  /*19cc0*/  SHF.R.U32.HI R2, RZ, UR10, R3 ;  /* 0x0000000aff027c19 */ /* 0x000fe20008011603 */
[----:B------:R-:W-:Y:S01]  /*19cd0*/  IMAD.MOV.U32 R3, RZ, RZ, R17 ;  /* 0x000000ffff037224 */ /* 0x000fe200078e0011 */
[----:B------:R-:W-:Y:S01]  /*19ce0*/  IADD3 R11, P0, RZ, -R10, RZ ;  /* 0x8000000aff0b7210 */ /* 0x000fe20007f1e0ff */
[----:B------:R-:W-:-:S03]  /*19cf0*/  ULDC UR7, c[0x0][0x618] ;  /* 0x0001860000077ab9 */ /* 0x000fc60000000800 */
[----:B------:R-:W-:-:S05]  /*19d00*/  IADD3.X R2, RZ, ~R2, RZ, P0, !PT ;  /* 0x80000002ff027210 */ /* 0x000fca00007fe4ff */
[----:B------:R-:W-:-:S04]  /*19d10*/  IMAD R2, R2, UR8, RZ ;  /* 0x0000000802027c24 */ /* 0x000fc8000f8e02ff */
[----:B------:R-:W-:Y:S02]  /*19d20*/  IMAD R5, R11, UR9, R2 ;  /* 0x000000090b057c24 */ /* 0x000fe4000f8e0202 */
[----:B------:R-:W-:-:S04]  /*19d30*/  IMAD.MOV.U32 R2, RZ, RZ, R14 ;  /* 0x000000ffff027224 */ /* 0x000fc800078e000e */
[----:B------:R-:W-:Y:S01]  /*19d40*/  IMAD.WIDE.U32 R2, R11, UR8, R2 ;  /* 0x000000080b027c25 */ /* 0x000fe2000f8e0002 */
[----:B------:R-:W-:Y:S02]  /*19d50*/  ULDC.64 UR8, c[0x0][0x640] ;  /* 0x0001900000087ab9 */ /* 0x000fe40000000a00 */
[----:B------:R-:W-:Y:S01]  /*19d60*/  ISETP.NE.U32.AND P0, PT, RZ, UR8, PT ;  /* 0x00000008ff007c0c */ /* 0x000fe2000bf05070 */
[----:B------:R-:W-:-:S03]  /*19d70*/  IMAD.IADD R3, R3, 0x1, R5 ;  /* 0x0000000103037824 */ /* 0x000fc600078e0205 */
[----:B------:R-:W-:Y:S02]  /*19d80*/  ISETP.NE.AND.EX P0, PT, RZ, UR9, PT, P0 ;  /* 0x00000009ff007c0c */ /* 0x000fe4000bf05300 */
[--C-:B------:R-:W-:Y:S02]  /*19d90*/  SHF.R.U64 R11, R2, UR7, R3.reuse ;  /* 0x00000007020b7c19 */ /* 0x100fe40008001203 */
[----:B------:R-:W-:Y:S01]  /*19da0*/  SHF.R.U32.HI R2, RZ, UR7, R3 ;  /* 0x00000007ff027c19 */ /* 0x000fe20008011603 */
[----:B------:R-:W-:-:S03]  /*19db0*/  ULDC UR7, c[0x0][0x608] ;  /* 0x0001820000077ab9 */ /* 0x000fc60000000800 */
[--C-:B------:R-:W-:Y:S02]  /*19dc0*/  SHF.R.U64 R12, R11, UR7, R2.reuse ;  /* 0x000000070b0c7c19 */ /* 0x100fe40008001202 */
[----:B------:R-:W-:Y:S01]  /*19dd0*/  SHF.R.U32.HI R3, RZ, UR7, R2 ;  /* 0x00000007ff037c19 */ /* 0x000fe20008011602 */
[----:B------:R-:W-:-:S03]  /*19de0*/  ULDC UR7, c[0x0][0x658] ;  /* 0x0001960000077ab9 */ /* 0x000fc60000000800 */
[--C-:B------:R-:W-:Y:S02]  /*19df0*/  SHF.R.U64 R13, R12, UR7, R3.reuse ;  /* 0x000000070c0d7c19 */ /* 0x100fe40008001203 */
[----:B------:R-:W-:-:S03]  /*19e00*/  SHF.R.U32.HI R14, RZ, UR7, R3 ;  /* 0x00000007ff0e7c19 */ /* 0x000fc60008011603 */
[----:B------:R-:W-:Y:S01]  /*19e10*/  IMAD.MOV.U32 R2, RZ, RZ, R13 ;  /* 0x000000ffff027224 */ /* 0x000fe200078e000d */
[----:B------:R-:W-:Y:S01]  /*19e20*/  MOV R3, R14 ;  /* 0x0000000e00037202 */ /* 0x000fe20000000f00 */
[----:B------:R-:W-:Y:S06]  /*19e30*/  @!P0 BRA `(.L_x_534) ;  /* 0x0000000000288947 */ /* 0x000fec0003800000 */
        /* <DEDUP_REMOVED lines=10> */
.L_x_534:
[----:B------:R-:W-:Y:S02]  /*19ee0*/  R2UR UR7, R15 ;  /* 0x000000000f0772ca */ /* 0x000fe400000e0000 */
[----:B------:R-:W-:Y:S02]  /*19ef0*/  LOP3.LUT R12, R12, UR6, RZ, 0xc0, !PT ;  /* 0x000000060c0c7c12 */ /* 0x000fe4000f8ec0ff */
[----:B------:R-:W-:-:S09]  /*19f00*/  MOV R4, 0x1 ;  /* 0x0000000100047802 */ /* 0x000fd20000000f00 */
[----:B------:R-:W-:-:S03]  /*19f10*/  UISETP.NE.AND UP0, UPT, UR7, URZ, UPT ;  /* 0x0000003f0700728c */ /* 0x000fc6000bf05270 */
[----:B------:R-:W-:Y:S02]  /*19f20*/  ULDC UR7, c[0x0][0x648] ;  /* 0x0001920000077ab9 */ /* 0x000fe40000000800 */
[----:B------:R-:W-:Y:S01]  /*19f30*/  SHF.R.U64 R3, R2, UR7, R3 ;  /* 0x0000000702037c19 */ /* 0x000fe20008001203 */
[----:B------:R-:W-:Y:S01]  /*19f40*/  ULDC UR7, c[0x0][0x638] ;  /* 0x00018e0000077ab9 */ /* 0x000fe20000000800 */
[----:B------:R-:W-:Y:S02]  /*19f50*/  PLOP3.LUT P0, PT, PT, PT, UP0, 0x40, 0x0 ;  /* 0x000000000000781c */ /* 0x000fe40003f0e808 */
[----:B------:R-:W-:Y:S01]  /*19f60*/  PLOP3.LUT P1, PT, PT, PT, UP0, 0x40, 0x0 ;  /* 0x000000000000781c */ /* 0x000fe20003f2e808 */
[----:B------:R-:W-:Y:S02]  /*19f70*/  IMAD.MOV R2, RZ, RZ, -R3 ;  /* 0x000000ffff027224 */ /* 0x000fe400078e0a03 */
[----:B------:R-:W-:Y:S02]  /*19f80*/  IMAD R5, R3, UR5, R12 ;  /* 0x0000000503057c24 */ /* 0x000fe4000f8e020c */
[----:B------:R-:W-:Y:S01]  /*19f90*/  IMAD R13, R2, UR7, R13 ;  /* 0x00000007020d7c24 */ /* 0x000fe2000f8e020d */
[----:B------:R-:W-:Y:S01]  /*19fa0*/  ULDC UR7, c[0x0][0x610] ;  /* 0x0001840000077ab9 */ /* 0x000fe20000000800 */
[----:B------:R-:W-:Y:S01]  /*19fb0*/  LOP3.LUT R2, R11, UR4, RZ, 0xc0, !PT ;  /* 0x000000040b027c12 */ /* 0x000fe2000f8ec0ff */
[----:B------:R-:W-:Y:S01]  /*19fc0*/  IMAD R8, R5, UR7, R8 ;  /* 0x0000000705087c24 */ /* 0x000fe2000f8e0208 */
[----:B------:R-:W-:-:S03]  /*19fd0*/  ULDC UR7, c[0x0][0x600] ;  /* 0x0001800000077ab9 */ /* 0x000fc60000000800 */
[----:B------:R-:W-:-:S05]  /*19fe0*/  IMAD R13, R13, UR7, R2 ;  /* 0x000000070d0d7c24 */ /* 0x000fca000f8e0202 */
[----:B------:R-:W-:Y:S02]  /*19ff0*/  SEL R2, R13, R8, P0 ;  /* 0x000000080d027207 */ /* 0x000fe40000000000 */
[----:B------:R-:W-:-:S07]  /*1a000*/  SEL R3, R8, R13, P1 ;  /* 0x0000000d08037207 */ /* 0x000fce0000800000 */
.L_x_532:
[----:B------:R-:W-:Y:S05]  /*1a010*/  BSYNC B1 ;  /* 0x0000000000017941 */ /* 0x000fea0003800000 */
.L_x_531:
[----:B------:R-:W-:-:S13]  /*1a020*/  LOP3.LUT P0, RZ, R4, 0xff, RZ, 0xc0, !PT ;  /* 0x000000ff04ff7812 */ /* 0x000fda000780c0ff */
[----:B------:R-:W-:Y:S05]  /*1a030*/  @P0 BRA `(.L_x_535) ;  /* 0xfffffff400000947 */ /* 0x000fea000383ffff */
[----:B------:R-:W-:Y:S05]  /*1a040*/  BSYNC B0 ;  /* 0x0000000000007941 */ /* 0x000fea0003800000 */
.L_x_524:
[----:B------:R-:W-:-:S03]  /*1a050*/  UMOV UR7, 0xffffffff ;  /* 0xffffffff00077882 */ /* 0x000fc60000000000 */
[----:B------:R-:W-:Y:S05]  /*1a060*/  BRA.DIV UR7, `(.L_x_536) ;  /* 0x0000000207fc7947 */ /* 0x000fea000b800000 */
[----:B------:R-:W-:-:S13]  /*1a070*/  ELECT P6, URZ, PT ;  /* 0x00000000003f782f */ /* 0x000fda00038c0000 */
.L_x_549:
[----:B------:R-:W-:Y:S04]  /*1a080*/  BSSY B0, `(.L_x_537) ;  /* 0x0000025000007945 */ /* 0x000fe80003800000 */
[----:B------:R-:W-:Y:S05]  /*1a090*/  @!P6 BRA `(.L_x_538) ;  /* 0x00000000008ce947 */ /* 0x000fea0003800000 */
[----:B------:R-:W2:Y:S02]  /*1a0a0*/  LDL R2, [R1+0x88] ;  /* 0x0000880001027983 */ /* 0x000ea40000100800 */
[----:B--2---:R-:W-:-:S13]  /*1a0b0*/  R2UR UR7, R2 ;  /* 0x00000000020772ca */ /* 0x004fda00000e0000 */
[----:B------:R-:W-:-:S04]  /*1a0c0*/  ULOP3.LUT UR7, UR7, 0x2, URZ, 0xfc, !UPT ;  /* 0x0000000207077892 */ /* 0x000fc8000f8efc3f */
[----:B------:R-:W-:-:S06]  /*1a0d0*/  UISETP.NE.AND UP0, UPT, UR7, 0x3, UPT ;  /* 0x000000030700788c */ /* 0x000fcc000bf05270 */
[----:B------:R-:W-:-:S13]  /*1a0e0*/  PLOP3.LUT P0, PT, PT, PT, UP0, 0x80, 0x0 ;  /* 0x000000000000781c */ /* 0x000fda0003f0f008 */
[----:B------:R-:W-:Y:S05]  /*1a0f0*/  @!P0 BRA `(.L_x_539) ;  /* 0x0000000000048947 */ /* 0x000fea0003800000 */
[----:B------:R-:W-:Y:S01]  /*1a100*/  BPT.TRAP 0x1 ;  /* 0x000000040000795c */ /* 0x000fe20000300000 */
.L_x_539:
[----:B------:R-:W0:Y:S01]  /*1a110*/  S2R R3, SR_CgaCtaId ;  /* 0x0000000000037919 */ /* 0x000e220000008800 */
[----:B------:R-:W-:-:S04]  /*1a120*/  MOV R2, 0x400 ;  /* 0x0000040000027802 */ /* 0x000fc80000000f00 */
[----:B0-----:R-:W-:Y:S02]  /*1a130*/  LEA R3, R3, R2, 0x18 ;  /* 0x0000000203037211 */ /* 0x001fe400078ec0ff */
[----:B------:R-:W-:-:S03]  /*1a140*/  SHF.L.U32 R2, R6, 0x1f, RZ ;  /* 0x0000001f06027819 */ /* 0x000fc600000006ff */
[----:B------:R-:W-:-:S04]  /*1a150*/  VIADD R3, R3, 0x18 ;  /* 0x0000001803037836 */ /* 0x000fc80000000000 */
[----:B------:R-:W-:-:S04]  /*1a160*/  IMAD R5, R0, 0x8, R3 ;  /* 0x0000000800057824 */ /* 0x000fc800078e0203 */
[----:B------:R-:W0:Y:S02]  /*1a170*/  SYNCS.PHASECHK.TRANS64.TRYWAIT P0, [R5+URZ], R2 ;  /* 0x00000002050075a7 */ /* 0x000e24000800017f */
[----:B0-----:R-:W-:Y:S05]  /*1a180*/  @!P0 BRA `(.L_x_540) ;  /* 0x0000000000d48947 */ /* 0x001fea0003800000 */
.L_x_550:
[----:B------:R-:W-:-:S05]  /*1a190*/  VIADD R0, R0, 0x1 ;  /* 0x0000000100007836 */ /* 0x000fca0000000000 */
[----:B------:R-:W-:-:S04]  /*1a1a0*/  ISETP.NE.AND P0, PT, R0, 0x3, PT ;  /* 0x000000030000780c */ /* 0x000fc80003f05270 */
[----:B0-----:R-:W-:Y:S02]  /*1a1b0*/  SEL R5, RZ, 0x1, P0 ;  /* 0x00000001ff057807 */ /* 0x001fe40000000000 */
[----:B------:R-:W-:Y:S02]  /*1a1c0*/  SEL R2, R0, RZ, P0 ;  /* 0x000000ff00027207 */ /* 0x000fe40000000000 */
[----:B------:R-:W-:-:S03]  /*1a1d0*/  LOP3.LUT R5, R6, R5, RZ, 0x3c, !PT ;  /* 0x0000000506057212 */ /* 0x000fc600078e3cff */
[----:B------:R-:W-:Y:S01]  /*1a1e0*/  IMAD R7, R2, 0x8, R3 ;  /* 0x0000000802077824 */ /* 0x000fe200078e0203 */
[----:B------:R-:W-:-:S04]  /*1a1f0*/  SHF.L.U32 R0, R5, 0x1f, RZ ;  /* 0x0000001f05007819 */ /* 0x000fc800000006ff */
[----:B------:R-:W0:Y:S02]  /*1a200*/  SYNCS.PHASECHK.TRANS64.TRYWAIT P0, [R7+URZ], R0 ;  /* 0x00000000070075a7 */ /* 0x000e24000800017f */
[----:B0-----:R-:W-:Y:S05]  /*1a210*/  @!P0 BRA `(.L_x_541) ;  /* 0x0000000000c48947 */ /* 0x001fea0003800000 */
.L_x_551:
[----:B0-----:R-:W-:-:S04]  /*1a220*/  IADD3 R0, R2, 0x1, RZ ;  /* 0x0000000102007810 */ /* 0x001fc80007ffe0ff */
[----:B------:R-:W-:-:S04]  /*1a230*/  ISETP.NE.AND P0, PT, R0, 0x3, PT ;  /* 0x000000030000780c */ /* 0x000fc80003f05270 */
[----:B------:R-:W-:Y:S02]  /*1a240*/  SEL R2, RZ, 0x1, P0 ;  /* 0x00000001ff027807 */ /* 0x000fe40000000000 */
[----:B------:R-:W-:Y:S02]  /*1a250*/  SEL R0, R0, RZ, P0 ;  /* 0x000000ff00007207 */ /* 0x000fe40000000000 */
[----:B------:R-:W-:-:S03]  /*1a260*/  LOP3.LUT R2, R5, R2, RZ, 0x3c, !PT ;  /* 0x0000000205027212 */ /* 0x000fc600078e3cff */
[----:B------:R-:W-:Y:S01]  /*1a270*/  IMAD R3, R0, 0x8, R3 ;  /* 0x0000000800037824 */ /* 0x000fe200078e0203 */
[----:B------:R-:W-:-:S07]  /*1a280*/  SHF.L.U32 R0, R2, 0x1f, RZ ;  /* 0x0000001f02007819 */ /* 0x000fce00000006ff */
.L_x_542:
[----:B0-----:R0:W1:Y:S02]  /*1a290*/  SYNCS.PHASECHK.TRANS64.TRYWAIT P0, [R3+URZ], R0 ;  /* 0x00000000030075a7 */ /* 0x001064000800017f */
[----:B-1----:R-:W-:Y:S05]  /*1a2a0*/  @!P0 NANOSLEEP.SYNCS 0x989680 ;  /* 0x009896800000895d */ /* 0x002fea0003900000 */
[----:B------:R-:W1:Y:S02]  /*1a2b0*/  @!P0 SYNCS.PHASECHK.TRANS64 P0, [R3+URZ], R0 ;  /* 0x00000000030085a7 */ /* 0x000e64000800007f */
[----:B-1----:R-:W-:Y:S05]  /*1a2c0*/  @!P0 BRA `(.L_x_542) ;  /* 0xfffffffc00f08947 */ /* 0x002fea000383ffff */
.L_x_538:
[----:B------:R-:W-:Y:S05]  /*1a2d0*/  BSYNC B0 ;  /* 0x0000000000007941 */ /* 0x000fea0003800000 */
.L_x_537:
[----:B------:R-:W-:Y:S05]  /*1a2e0*/  EXIT ;  /* 0x000000000000794d */ /* 0x000fea0003800000 */
.L_x_21:
[----:B--2---:R2:W3:Y:S02]  /*1a2f0*/  SYNCS.PHASECHK.TRANS64.TRYWAIT P1, [R3+URZ], R2 ;  /* 0x00000002030075a7 */ /* 0x0044e4000802017f */
[----:B---3--:R-:W-:Y:S05]  /*1a300*/  @!P1 NANOSLEEP.SYNCS 0x989680 ;  /* 0x009896800000995d */ /* 0x008fea0003900000 */
[----:B------:R-:W3:Y:S02]  /*1a310*/  @!P1 SYNCS.PHASECHK.TRANS64 P1, [R3+URZ], R2 ;  /* 0x00000002030095a7 */ /* 0x000ee4000802007f */
[----:B---3--:R-:W-:Y:S05]  /*1a320*/  @!P1 BRA `(.L_x_21) ;  /* 0xfffffffc00f09947 */ /* 0x008fea000383ffff */
[----:B------:R-:W-:Y:S05]  /*1a330*/  BRA `(.L_x_20) ;  /* 0xfffffe7400707947 */ /* 0x000fea000383ffff */
.L_x_26:
[----:B--2---:R2:W3:Y:S02]  /*1a340*/  SYNCS.PHASECHK.TRANS64.TRYWAIT P1, [R4+URZ], R5 ;  /* 0x00000005040075a7 */ /* 0x0044e4000802017f */
[----:B---3--:R-:W-:Y:S05]  /*1a350*/  @!P1 NANOSLEEP.SYNCS 0x989680 ;  /* 0x009896800000995d */ /* 0x008fea0003900000 */
[----:B------:R-:W3:Y:S02]  /*1a360*/  @!P1 SYNCS.PHASECHK.TRANS64 P1, [R4+URZ], R5 ;  /* 0x00000005040095a7 */ /* 0x000ee4000802007f */
[----:B---3--:R-:W-:Y:S05]  /*1a370*/  @!P1 BRA `(.L_x_26) ;  /* 0xfffffffc00f09947 */ /* 0x008fea000383ffff */
[----:B------:R-:W-:Y:S05]  /*1a380*/  BRA `(.L_x_25) ;  /* 0xfffffeb800c07947 */ /* 0x000fea000383ffff */
.L_x_525:
[----:B------:R-:W-:Y:S01]  /*1a390*/  BSSY B1, `(.L_x_543) ;  /* 0x0000006000017945 */ /* 0x000fe20003800000 */
[----:B------:R-:W-:-:S07]  /*1a3a0*/  IMAD.MOV.U32 R15, RZ, RZ, -0x1 ;  /* 0xffffffffff0f7424 */ /* 0x000fce00078e00ff */
[----:B------:R-:W-:Y:S05]  /*1a3b0*/  WARPSYNC.COLLECTIVE R15, `(.L_x_544) ;  /* 0x000000000f0c7348 */ /* 0x000fea0003c00000 */
[----:B------:R-:W-:Y:S02]  /*1a3c0*/  ELECT P6, UR62, PT ;  /* 0x00000000003e782f */ /* 0x000fe400038c0000 */
[----:B------:R-:W-:Y:S01]  /*1a3d0*/  MOV R14, UR62 ;  /* 0x0000003e000e7c02 */ /* 0x000fe20008000f00 */
[----:B------:R-:W-:Y:S10]  /*1a3e0*/  ENDCOLLECTIVE ;  /* 0x000000000000791b */ /* 0x000ff40003800000 */
.L_x_544:
[----:B------:R-:W-:Y:S05]  /*1a3f0*/  BSYNC B1 ;  /* 0x0000000000017941 */ /* 0x000fea0003800000 */
.L_x_543:
[----:B------:R-:W-:Y:S05]  /*1a400*/  BRA `(.L_x_545) ;  /* 0xfffffff000187947 */ /* 0x000fea000383ffff */
.L_x_528:
[----:B0-----:R0:W1:Y:S02]  /*1a410*/  SYNCS.PHASECHK.TRANS64.TRYWAIT P0, [R8+URZ+0x18], R11 ;  /* 0x0000180b080075a7 */ /* 0x001064000800017f */
[----:B-1----:R-:W-:Y:S05]  /*1a420*/  @!P0 NANOSLEEP.SYNCS 0x989680 ;  /* 0x009896800000895d */ /* 0x002fea0003900000 */
[----:B------:R-:W1:Y:S02]  /*1a430*/  @!P0 SYNCS.PHASECHK.TRANS64 P0, [R8+URZ+0x18], R11 ;  /* 0x0000180b080085a7 */ /* 0x000e64000800007f */
[----:B-1----:R-:W-:Y:S05]  /*1a440*/  @!P0 BRA `(.L_x_528) ;  /* 0xfffffffc00f08947 */ /* 0x002fea000383ffff */
[----:B------:R-:W-:Y:S05]  /*1a450*/  BRA `(.L_x_546) ;  /* 0xfffffff000547947 */ /* 0x000fea000383ffff */
.L_x_536:
[----:B------:R-:W-:Y:S01]  /*1a460*/  BSSY B0, `(.L_x_547) ;  /* 0x0000006000007945 */ /* 0x000fe20003800000 */
[----:B------:R-:W-:-:S07]  /*1a470*/  IMAD.MOV.U32 R15, RZ, RZ, -0x1 ;  /* 0xffffffffff0f7424 */ /* 0x000fce00078e00ff */
[----:B------:R-:W-:Y:S05]  /*1a480*/  WARPSYNC.COLLECTIVE R15, `(.L_x_548) ;  /* 0x000000000f0c7348 */ /* 0x000fea0003c00000 */
[----:B------:R-:W-:Y:S02]  /*1a490*/  ELECT P6, UR62, PT ;  /* 0x00000000003e782f */ /* 0x000fe400038c0000 */
[----:B------:R-:W-:Y:S01]  /*1a4a0*/  MOV R14, UR62 ;  /* 0x0000003e000e7c02 */ /* 0x000fe20008000f00 */
[----:B------:R-:W-:Y:S10]  /*1a4b0*/  ENDCOLLECTIVE ;  /* 0x000000000000791b */ /* 0x000ff40003800000 */
.L_x_548:
[----:B------:R-:W-:Y:S05]  /*1a4c0*/  BSYNC B0 ;  /* 0x0000000000007941 */ /* 0x000fea0003800000 */
.L_x_547:
[----:B------:R-:W-:Y:S05]  /*1a4d0*/  BRA `(.L_x_549) ;  /* 0xfffffff800e87947 */ /* 0x000fea000383ffff */
.L_x_540:
[----:B0-----:R0:W1:Y:S02]  /*1a4e0*/  SYNCS.PHASECHK.TRANS64.TRYWAIT P0, [R5+URZ], R2 ;  /* 0x00000002050075a7 */ /* 0x001064000800017f */
[----:B-1----:R-:W-:Y:S05]  /*1a4f0*/  @!P0 NANOSLEEP.SYNCS 0x989680 ;  /* 0x009896800000895d */ /* 0x002fea0003900000 */
[----:B------:R-:W1:Y:S02]  /*1a500*/  @!P0 SYNCS.PHASECHK.TRANS64 P0, [R5+URZ], R2 ;  /* 0x00000002050085a7 */ /* 0x000e64000800007f */
[----:B-1----:R-:W-:Y:S05]  /*1a510*/  @!P0 BRA `(.L_x_540) ;  /* 0xfffffffc00f08947 */ /* 0x002fea000383ffff */
[----:B------:R-:W-:Y:S05]  /*1a520*/  BRA `(.L_x_550) ;  /* 0xfffffffc00187947 */ /* 0x000fea000383ffff */
.L_x_541:
[----:B0-----:R0:W1:Y:S02]  /*1a530*/  SYNCS.PHASECHK.TRANS64.TRYWAIT P0, [R7+URZ], R0 ;  /* 0x00000000070075a7 */ /* 0x001064000800017f */
[----:B-1----:R-:W-:Y:S05]  /*1a540*/  @!P0 NANOSLEEP.SYNCS 0x989680 ;  /* 0x009896800000895d */ /* 0x002fea0003900000 */
[----:B------:R-:W1:Y:S02]  /*1a550*/  @!P0 SYNCS.PHASECHK.TRANS64 P0, [R7+URZ], R0 ;  /* 0x00000000070085a7 */ /* 0x000e64000800007f */
[----:B-1----:R-:W-:Y:S05]  /*1a560*/  @!P0 BRA `(.L_x_541) ;  /* 0xfffffffc00f08947 */ /* 0x002fea000383ffff */
[----:B------:R-:W-:Y:S05]  /*1a570*/  BRA `(.L_x_551) ;  /* 0xfffffffc00287947 */ /* 0x000fea000383ffff */
.L_x_552:
[----:B------:R-:W-:-:S00]  /*1a580*/  BRA `(.L_x_552) ;  /* 0xfffffffc00fc7947 */ /* 0x000fc0000383ffff */
[----:B------:R-:W-:-:S00]  /*1a590*/  NOP ;  /* 0x0000000000007918 */ /* 0x000fc00000000000 */
        /* <DEDUP_REMOVED lines=14> */
.L_x_553:


//--------------------- .nv.global.init           --------------------------
	.section	.nv.global.init,"aw",@progbits
.nv.global.init:
	.type		$str$22,@object
	.size		$str$22,($str$23 - $str$22)
$str$22:
        /*0000*/ 	.byte	0x6b, 0x5f, 0x74, 0x69, 0x6c, 0x65, 0x5f, 0x63, 0x6f, 0x75, 0x6e, 0x74, 0x20, 0x3e, 0x3d, 0x20
        /*0010*/ 	.byte	0x31, 0x00
	.type		$str$23,@object
	.size		$str$23,(__unnamed_1 - $str$23)
$str$23:
        /*0012*/ 	.byte	0x2f, 0x74, 0x6d, 0x70, 0x2f, 0x63, 0x75, 0x74, 0x6c, 0x61, 0x73, 0x73, 0x5f, 0x73, 0x77, 0x65
        /*0022*/ 	.byte	0x65, 0x70, 0x5f, 0x73, 0x72, 0x63, 0x2f, 0x69, 0x6e, 0x63, 0x6c, 0x75, 0x64, 0x65, 0x2f, 0x63
        /*0032*/ 	.byte	0x75, 0x74, 0x6c, 0x61, 0x73, 0x73, 0x2f, 0x67, 0x65, 0x6d, 0x6d, 0x2f, 0x63, 0x6f, 0x6c, 0x6c
        /*0042*/ 	.byte	0x65, 0x63, 0x74, 0x69, 0x76, 0x65, 0x2f, 0x73, 0x6d, 0x39, 0x30, 0x5f, 0x6d, 0x6d, 0x61, 0x5f
        /*0052*/ 	.byte	0x74, 0x6d, 0x61, 0x5f, 0x67, 0x6d, 0x6d, 0x61, 0x5f, 0x73, 0x73, 0x5f, 0x77, 0x61, 0x72, 0x70
        /*0062*/ 	.byte	0x73, 0x70, 0x65, 0x63, 0x69, 0x61, 0x6c, 0x69, 0x7a, 0x65, 0x64, 0x2e, 0x68, 0x70, 0x70, 0x00
	.type		__unnamed_1,@object
	.size		__unnamed_1,(.L_0 - __unnamed_1)
__unnamed_1:
        /* <DEDUP_REMOVED lines=173> */
        /*0b42*/ 	.byte	0x75, 0x74, 0x65, 0x3a, 0x3a, 0x69, 0x64, 0x65, 0x6e, 0x74, 0x69, 0x74, 0x79, 0x5d, 0x00
.L_0:


//--------------------- .nv.shared._ZN7cutlass13device_kernelINS_4gemm6kernel13GemmUniversalIN4cute5tupleIJiiiiEEENS1_10collective13CollectiveMmaINS1_34MainloopSm90TmaGmmaWarpSpecializedILi3ENS5_IJNS4_1CILi2EEENSA_ILi1EEESC_EEENS1_35KernelTmaWarpSpecializedCooperativeEEENS5_IJNSA_ILi256EEENSA_ILi240EEENSA_ILi128EEEEEEaNS5_IJlSC_lEEEaSK_NS4_8TiledMMAINS4_8MMA_AtomIJNS4_4SM904GMMA26MMA_64x16x32_S32S8S8_SS_TNEEEENS4_6LayoutISD_NS5_IJSC_NSA_ILi0EEESS_EEEEENS5_IJNS4_10UnderscoreESV_SV_EEEEENS4_13SM90_TMA_LOADENS4_14ComposedLayoutINS4_7SwizzleILi3ELi4ELi3EEENS4_18smem_ptr_flag_bitsILi8EEENSR_INS5_IJNSA_ILi8EEESI_EEENS5_IJSI_SC_EEEEEEEvNS4_8identityENS4_23SM90_TMA_LOAD_MULTICASTES18_vS19_EENS_8epilogue10collective6detail29Sm90TmaWarpSpecializedAdapterINS1D_15DefaultEpilogueIaSK_SK_NS1C_6thread17LinearCombinationIaLi1EiiLNS1H_9ScaleType4KindE0ELNS_15FloatRoundStyleE2EaEENS1_15EpilogueDefaultEEEEEvvEEEEvNT_6ParamsE --------------------------
	.section	.nv.shared._ZN7cutlass13device_kernelINS_4gemm6kernel13GemmUniversalIN4cute5tupleIJiiiiEEENS1_10collective13CollectiveMmaINS1_34MainloopSm90TmaGmmaWarpSpecializedILi3ENS5_IJNS4_1CILi2EEENSA_ILi1EEESC_EEENS1_35KernelTmaWarpSpecializedCooperativeEEENS5_IJNSA_ILi256EEENSA_ILi240EEENSA_ILi128EEEEEEaNS5_IJlSC_lEEEaSK_NS4_8TiledMMAINS4_8MMA_AtomIJNS4_4SM904GMMA26MMA_64x16x32_S32S8S8_SS_TNEEEENS4_6LayoutISD_NS5_IJSC_NSA_ILi0EEESS_EEEEENS5_IJNS4_10UnderscoreESV_SV_EEEEENS4_13SM90_TMA_LOADENS4_14ComposedLayoutINS4_7SwizzleILi3ELi4ELi3EEENS4_18smem_ptr_flag_bitsILi8EEENSR_INS5_IJNSA_ILi8EEESI_EEENS5_IJSI_SC_EEEEEEEvNS4_8identityENS4_23SM90_TMA_LOAD_MULTICASTES18_vS19_EENS_8epilogue10collective6detail29Sm90TmaWarpSpecializedAdapterINS1D_15DefaultEpilogueIaSK_SK_NS1C_6thread17LinearCombinationIaLi1EiiLNS1H_9ScaleType4KindE0ELNS_15FloatRoundStyleE2EaEENS1_15EpilogueDefaultEEEEEvvEEEEvNT_6ParamsE,"aw",@nobits
	.sectionflags	@""
	.align	16
	.zero		1024


//--------------------- .nv.shared.reserved.0     --------------------------
	.section	.nv.shared.reserved.0,"aw",@nobits
	.weak		__nv_reservedSMEM_offset_0_alias
	.size		__nv_reservedSMEM_offset_0_alias, 0, 0
	.other		__nv_reservedSMEM_offset_0_alias,@"STO_CUDA_RESERVED_SHARED STV_DEFAULT"
__nv_reservedSMEM_offset_0_alias:
	.zero		0


//--------------------- .nv.global                --------------------------
	.section	.nv.global,"aw",@nobits
.nv.global:
	.type		_ZN40_INTERNAL_87a4ebd9_4_k_cu_4c81d64d_159714cute1_E,@object
	.size		_ZN40_INTERNAL_87a4ebd9_4_k_cu_4c81d64d_159714cute1_E,(_ZN40_INTERNAL_87a4ebd9_4_k_cu_4c81d64d_159714cuda3std3__45__cpo6cbeginE - _ZN40_INTERNAL_87a4ebd9_4_k_cu_4c81d64d_159714cute1_E)
_ZN40_INTERNAL_87a4ebd9_4_k_cu_4c81d64d_159714cute1_E:
	.zero		1
	.type		_ZN40_INTERNAL_87a4ebd9_4_k_cu_4c81d64d_159714cuda3std3__45__cpo6cbeginE,@object
	.size		_ZN40_INTERNAL_87a4ebd9_4_k_cu_4c81d64d_159714cuda3std3__45__cpo6cbeginE,(_ZN40_INTERNAL_87a4ebd9_4_k_cu_4c81d64d_159714cuda3std3__48in_placeE - _ZN40_INTERNAL_87a4ebd9_4_k_cu_4c81d64d_159714cuda3std3__45__cpo6cbeginE)
_ZN40_INTERNAL_87a4ebd9_4_k_cu_4c81d64d_159714cuda3std3__45__cpo6cbeginE:
	.zero		1
	.type		_ZN40_INTERNAL_87a4ebd9_4_k_cu_4c81d64d_159714cuda3std3__48in_placeE,@object
	.size		_ZN40_INTERNAL_87a4ebd9_4_k_cu_4c81d64d_159714cuda3std3__48in_placeE,(_ZN40_INTERNAL_87a4ebd9_4_k_cu_4c81d64d_159714cuda3std6ranges3__45__cpo9iter_moveE - _ZN40_INTERNAL_87a4ebd9_4_k_cu_4c81d64d_159714cuda3std3__48in_placeE)
_ZN40_INTERNAL_87a4ebd9_4_k_cu_4c81d64d_159714cuda3std3__48in_placeE:
	.zero		1
	.type		_ZN40_INTERNAL_87a4ebd9_4_k_cu_4c81d64d_159714cuda3std6ranges3__45__cpo9iter_moveE,@object
	.size		_ZN40_INTERNAL_87a4ebd9_4_k_cu_4c81d64d_159714cuda3std6ranges3__45__cpo9iter_moveE,(_ZN40_INTERNAL_87a4ebd9_4_k_cu_4c81d64d_159714cuda3std3__45__cpo5beginE - _ZN40_INTERNAL_87a4ebd9_4_k_cu_4c81d64d_159714cuda3std6ranges3__45__cpo9iter_moveE)
_ZN40_INTERNAL_87a4ebd9_4_k_cu_4c81d64d_159714cuda3std6ranges3__45__cpo9iter_moveE:
	.zero		1
	.type		_ZN40_INTERNAL_87a4ebd9_4_k_cu_4c81d64d_159714cuda3std3__45__cpo5beginE,@object
	.size		_ZN40_INTERNAL_87a4ebd9_4_k_cu_4c81d64d_159714cuda3std3__45__cpo5beginE,(_ZN40_INTERNAL_87a4ebd9_4_k_cu_4c81d64d_159714cuda3std3__442_GLOBAL__N__87a4ebd9_4_k_cu_4c81d64d_159716ignoreE - _ZN40_INTERNAL_87a4ebd9_4_k_cu_4c81d64d_159714cuda3std3__45__cpo5beginE)
_ZN40_INTERNAL_87a4ebd9_4_k_cu_4c81d64d_159714cuda3std3__45__cpo5beginE:
	.zero		1
	.type		_ZN40_INTERNAL_87a4ebd9_4_k_cu_4c81d64d_159714cuda3std3__442_GLOBAL__N__87a4ebd9_4_k_cu_4c81d64d_159716ignoreE,@object
	.size		_ZN40_INTERNAL_87a4ebd9_4_k_cu_4c81d64d_159714cuda3std3__442_GLOBAL__N__87a4ebd9_4_k_cu_4c81d64d_159716ignoreE,(_ZN40_INTERNAL_87a4ebd9_4_k_cu_4c81d64d_159714cute7productE - _ZN40_INTERNAL_87a4ebd9_4_k_cu_4c81d64d_159714cuda3std3__442_GLOBAL__N__87a4ebd9_4_k_cu_4c81d64d_159716ignoreE)
_ZN40_INTERNAL_87a4ebd9_4_k_cu_4c81d64d_159714cuda3std3__442_GLOBAL__N__87a4ebd9_4_k_cu_4c81d64d_159716ignoreE:
	.zero		1
	.type		_ZN40_INTERNAL_87a4ebd9_4_k_cu_4c81d64d_159714cute7productE,@object
	.size		_ZN40_INTERNAL_87a4ebd9_4_k_cu_4c81d64d_159714cute7productE,(_ZN40_INTERNAL_87a4ebd9_4_k_cu_4c81d64d_159714cuda3std3__45__cpo3endE - _ZN40_INTERNAL_87a4ebd9_4_k_cu_4c81d64d_159714cute7productE)
_ZN40_INTERNAL_87a4ebd9_4_k_cu_4c81d64d_159714cute7productE:
	.zero		1
	.type		_ZN40_INTERNAL_87a4ebd9_4_k_cu_4c81d64d_159714cuda3std3__45__cpo3endE,@object
	.size		_ZN40_INTERNAL_87a4ebd9_4_k_cu_4c81d64d_159714cuda3std3__45__cpo3endE,(_ZN40_INTERNAL_87a4ebd9_4_k_cu_4c81d64d_159714cuda3std3__419piecewise_constructE - _ZN40_INTERNAL_87a4ebd9_4_k_cu_4c81d64d_159714cuda3std3__45__cpo3endE)
_ZN40_INTERNAL_87a4ebd9_4_k_cu_4c81d64d_159714cuda3std3__45__cpo3endE:
	.zero		1
	.type		_ZN40_INTERNAL_87a4ebd9_4_k_cu_4c81d64d_159714cuda3std3__419piecewise_constructE,@object
	.size		_ZN40_INTERNAL_87a4ebd9_4_k_cu_4c81d64d_159714cuda3std3__419piecewise_constructE,(_ZN40_INTERNAL_87a4ebd9_4_k_cu_4c81d64d_159714cuda3std3__45__cpo4cendE - _ZN40_INTERNAL_87a4ebd9_4_k_cu_4c81d64d_159714cuda3std3__419piecewise_constructE)
_ZN40_INTERNAL_87a4ebd9_4_k_cu_4c81d64d_159714cuda3std3__419piecewise_constructE:
	.zero		1
	.type		_ZN40_INTERNAL_87a4ebd9_4_k_cu_4c81d64d_159714cuda3std3__45__cpo4cendE,@object
	.size		_ZN40_INTERNAL_87a4ebd9_4_k_cu_4c81d64d_159714cuda3std3__45__cpo4cendE,(_ZN40_INTERNAL_87a4ebd9_4_k_cu_4c81d64d_159714cuda3std6ranges3__45__cpo4swapE - _ZN40_INTERNAL_87a4ebd9_4_k_cu_4c81d64d_159714cuda3std3__45__cpo4cendE)
_ZN40_INTERNAL_87a4ebd9_4_k_cu_4c81d64d_159714cuda3std3__45__cpo4cendE:
	.zero		1
	.type		_ZN40_INTERNAL_87a4ebd9_4_k_cu_4c81d64d_159714cuda3std6ranges3__45__cpo4swapE,@object
	.size		_ZN40_INTERNAL_87a4ebd9_4_k_cu_4c81d64d_159714cuda3std6ranges3__45__cpo4swapE,(.L_8 - _ZN40_INTERNAL_87a4ebd9_4_k_cu_4c81d64d_159714cuda3std6ranges3__45__cpo4swapE)
_ZN40_INTERNAL_87a4ebd9_4_k_cu_4c81d64d_159714cuda3std6ranges3__45__cpo4swapE:
	.zero		1
.L_8:


//--------------------- .nv.constant0._ZN7cutlass13device_kernelINS_4gemm6kernel13GemmUniversalIN4cute5tupleIJiiiiEEENS1_10collective13CollectiveMmaINS1_34MainloopSm90TmaGmmaWarpSpecializedILi3ENS5_IJNS4_1CILi2EEENSA_ILi1EEESC_EEENS1_35KernelTmaWarpSpecializedCooperativeEEENS5_IJNSA_ILi256EEENSA_ILi240EEENSA_ILi128EEEEEEaNS5_IJlSC_lEEEaSK_NS4_8TiledMMAINS4_8MMA_AtomIJNS4_4SM904GMMA26MMA_64x16x32_S32S8S8_SS_TNEEEENS4_6LayoutISD_NS5_IJSC_NSA_ILi0EEESS_EEEEENS5_IJNS4_10UnderscoreESV_SV_EEEEENS4_13SM90_TMA_LOADENS4_14ComposedLayoutINS4_7SwizzleILi3ELi4ELi3EEENS4_18smem_ptr_flag_bitsILi8EEENSR_INS5_IJNSA_ILi8EEESI_EEENS5_IJSI_SC_EEEEEEEvNS4_8identityENS4_23SM90_TMA_LOAD_MULTICASTES18_vS19_EENS_8epilogue10collective6detail29Sm90TmaWarpSpecializedAdapterINS1D_15DefaultEpilogueIaSK_SK_NS1C_6thread17LinearCombinationIaLi1EiiLNS1H_9ScaleType4KindE0ELNS_15FloatRoundStyleE2EaEENS1_15EpilogueDefaultEEEEEvvEEEEvNT_6ParamsE --------------------------
	.section	.nv.constant0._ZN7cutlass13device_kernelINS_4gemm6kernel13GemmUniversalIN4cute5tupleIJiiiiEEENS1_10collective13CollectiveMmaINS1_34MainloopSm90TmaGmmaWarpSpecializedILi3ENS5_IJNS4_1CILi2EEENSA_ILi1EEESC_EEENS1_35KernelTmaWarpSpecializedCooperativeEEENS5_IJNSA_ILi256EEENSA_ILi240EEENSA_ILi128EEEEEEaNS5_IJlSC_lEEEaSK_NS4_8TiledMMAINS4_8MMA_AtomIJNS4_4SM904GMMA26MMA_64x16x32_S32S8S8_SS_TNEEEENS4_6LayoutISD_NS5_IJSC_NSA_ILi0EEESS_EEEEENS5_IJNS4_10UnderscoreESV_SV_EEEEENS4_13SM90_TMA_LOADENS4_14ComposedLayoutINS4_7SwizzleILi3ELi4ELi3EEENS4_18smem_ptr_flag_bitsILi8EEENSR_INS5_IJNSA_ILi8EEESI_EEENS5_IJSI_SC_EEEEEEEvNS4_8identityENS4_23SM90_TMA_LOAD_MULTICASTES18_vS19_EENS_8epilogue10collective6detail29Sm90TmaWarpSpecializedAdapterINS1D_15DefaultEpilogueIaSK_SK_NS1C_6thread17LinearCombinationIaLi1EiiLNS1H_9ScaleType4KindE0ELNS_15FloatRoundStyleE2EaEENS1_15EpilogueDefaultEEEEEvvEEEEvNT_6ParamsE,"a",@progbits
	.sectionflags	@""
	.align	4
.nv.constant0._ZN7cutlass13device_kernelINS_4gemm6kernel13GemmUniversalIN4cute5tupleIJiiiiEEENS1_10collective13CollectiveMmaINS1_34MainloopSm90TmaGmmaWarpSpecializedILi3ENS5_IJNS4_1CILi2EEENSA_ILi1EEESC_EEENS1_35KernelTmaWarpSpecializedCooperativeEEENS5_IJNSA_ILi256EEENSA_ILi240EEENSA_ILi128EEEEEEaNS5_IJlSC_lEEEaSK_NS4_8TiledMMAINS4_8MMA_AtomIJNS4_4SM904GMMA26MMA_64x16x32_S32S8S8_SS_TNEEEENS4_6LayoutISD_NS5_IJSC_NSA_ILi0EEESS_EEEEENS5_IJNS4_10UnderscoreESV_SV_EEEEENS4_13SM90_TMA_LOADENS4_14ComposedLayoutINS4_7SwizzleILi3ELi4ELi3EEENS4_18smem_ptr_flag_bitsILi8EEENSR_INS5_IJNSA_ILi8EEESI_EEENS5_IJSI_SC_EEEEEEEvNS4_8identityENS4_23SM90_TMA_LOAD_MULTICASTES18_vS19_EENS_8epilogue10collective6detail29Sm90TmaWarpSpecializedAdapterINS1D_15DefaultEpilogueIaSK_SK_NS1C_6thread17LinearCombinationIaLi1EiiLNS1H_9ScaleType4KindE0ELNS_15FloatRoundStyleE2EaEENS1_15EpilogueDefaultEEEEEvvEEEEvNT_6ParamsE:
	.zero		1664


//--------------------- SYMBOLS --------------------------

	.type		.nv.reservedSmem.offset0,@object
	.size		.nv.reservedSmem.offset0,0x4
	.type		__assertfail,@function
